//
// Generated by NVIDIA NVVM Compiler
//
// Compiler Build ID: CL-36424714
// Cuda compilation tools, release 13.0, V13.0.88
// Based on NVVM 20.0.0
//

.version 9.0
.target sm_100
.address_size 64

	// .globl	_Z3nopj
.global .align 8 .b8 d_arr2[37748736];
.global .align 4 .b8 d_arr3[37748736];
.global .align 16 .b8 d_arr4[37748736];

.visible .entry _Z3nopj(
	.param .u32 _Z3nopj_param_0
)
{


	ret;

}
	// .globl	_Z18singleThreadAccessPf
.visible .entry _Z18singleThreadAccessPf(
	.param .u64 .ptr .align 1 _Z18singleThreadAccessPf_param_0
)
{
	.reg .pred 	%p<3>;
	.reg .b32 	%r<9>;
	.reg .b32 	%f<65>;
	.reg .b64 	%rd<7>;

	ld.param.u64 	%rd4, [_Z18singleThreadAccessPf_param_0];
	mov.u32 	%r3, %tid.x;
	mov.u32 	%r4, %ctaid.x;
	mov.u32 	%r5, %ntid.x;
	mad.lo.s32 	%r6, %r4, %r5, %r3;
	setp.gt.u32 	%p1, %r6, 9437183;
	@%p1 bra 	$L__BB1_3;
	cvta.to.global.u64 	%rd5, %rd4;
	add.s64 	%rd6, %rd5, 64;
	mov.b32 	%r8, 0;
$L__BB1_2:
	ld.global.f32 	%f1, [%rd6+-64];
	add.f32 	%f2, %f1, %f1;
	st.global.f32 	[%rd6+-64], %f2;
	ld.global.f32 	%f3, [%rd6+-60];
	add.f32 	%f4, %f3, %f3;
	st.global.f32 	[%rd6+-60], %f4;
	ld.global.f32 	%f5, [%rd6+-56];
	add.f32 	%f6, %f5, %f5;
	st.global.f32 	[%rd6+-56], %f6;
	ld.global.f32 	%f7, [%rd6+-52];
	add.f32 	%f8, %f7, %f7;
	st.global.f32 	[%rd6+-52], %f8;
	ld.global.f32 	%f9, [%rd6+-48];
	add.f32 	%f10, %f9, %f9;
	st.global.f32 	[%rd6+-48], %f10;
	ld.global.f32 	%f11, [%rd6+-44];
	add.f32 	%f12, %f11, %f11;
	st.global.f32 	[%rd6+-44], %f12;
	ld.global.f32 	%f13, [%rd6+-40];
	add.f32 	%f14, %f13, %f13;
	st.global.f32 	[%rd6+-40], %f14;
	ld.global.f32 	%f15, [%rd6+-36];
	add.f32 	%f16, %f15, %f15;
	st.global.f32 	[%rd6+-36], %f16;
	ld.global.f32 	%f17, [%rd6+-32];
	add.f32 	%f18, %f17, %f17;
	st.global.f32 	[%rd6+-32], %f18;
	ld.global.f32 	%f19, [%rd6+-28];
	add.f32 	%f20, %f19, %f19;
	st.global.f32 	[%rd6+-28], %f20;
	ld.global.f32 	%f21, [%rd6+-24];
	add.f32 	%f22, %f21, %f21;
	st.global.f32 	[%rd6+-24], %f22;
	ld.global.f32 	%f23, [%rd6+-20];
	add.f32 	%f24, %f23, %f23;
	st.global.f32 	[%rd6+-20], %f24;
	ld.global.f32 	%f25, [%rd6+-16];
	add.f32 	%f26, %f25, %f25;
	st.global.f32 	[%rd6+-16], %f26;
	ld.global.f32 	%f27, [%rd6+-12];
	add.f32 	%f28, %f27, %f27;
	st.global.f32 	[%rd6+-12], %f28;
	ld.global.f32 	%f29, [%rd6+-8];
	add.f32 	%f30, %f29, %f29;
	st.global.f32 	[%rd6+-8], %f30;
	ld.global.f32 	%f31, [%rd6+-4];
	add.f32 	%f32, %f31, %f31;
	st.global.f32 	[%rd6+-4], %f32;
	ld.global.f32 	%f33, [%rd6];
	add.f32 	%f34, %f33, %f33;
	st.global.f32 	[%rd6], %f34;
	ld.global.f32 	%f35, [%rd6+4];
	add.f32 	%f36, %f35, %f35;
	st.global.f32 	[%rd6+4], %f36;
	ld.global.f32 	%f37, [%rd6+8];
	add.f32 	%f38, %f37, %f37;
	st.global.f32 	[%rd6+8], %f38;
	ld.global.f32 	%f39, [%rd6+12];
	add.f32 	%f40, %f39, %f39;
	st.global.f32 	[%rd6+12], %f40;
	ld.global.f32 	%f41, [%rd6+16];
	add.f32 	%f42, %f41, %f41;
	st.global.f32 	[%rd6+16], %f42;
	ld.global.f32 	%f43, [%rd6+20];
	add.f32 	%f44, %f43, %f43;
	st.global.f32 	[%rd6+20], %f44;
	ld.global.f32 	%f45, [%rd6+24];
	add.f32 	%f46, %f45, %f45;
	st.global.f32 	[%rd6+24], %f46;
	ld.global.f32 	%f47, [%rd6+28];
	add.f32 	%f48, %f47, %f47;
	st.global.f32 	[%rd6+28], %f48;
	ld.global.f32 	%f49, [%rd6+32];
	add.f32 	%f50, %f49, %f49;
	st.global.f32 	[%rd6+32], %f50;
	ld.global.f32 	%f51, [%rd6+36];
	add.f32 	%f52, %f51, %f51;
	st.global.f32 	[%rd6+36], %f52;
	ld.global.f32 	%f53, [%rd6+40];
	add.f32 	%f54, %f53, %f53;
	st.global.f32 	[%rd6+40], %f54;
	ld.global.f32 	%f55, [%rd6+44];
	add.f32 	%f56, %f55, %f55;
	st.global.f32 	[%rd6+44], %f56;
	ld.global.f32 	%f57, [%rd6+48];
	add.f32 	%f58, %f57, %f57;
	st.global.f32 	[%rd6+48], %f58;
	ld.global.f32 	%f59, [%rd6+52];
	add.f32 	%f60, %f59, %f59;
	st.global.f32 	[%rd6+52], %f60;
	ld.global.f32 	%f61, [%rd6+56];
	add.f32 	%f62, %f61, %f61;
	st.global.f32 	[%rd6+56], %f62;
	ld.global.f32 	%f63, [%rd6+60];
	add.f32 	%f64, %f63, %f63;
	st.global.f32 	[%rd6+60], %f64;
	add.s32 	%r8, %r8, 32;
	add.s64 	%rd6, %rd6, 128;
	setp.ne.s32 	%p2, %r8, 9437184;
	@%p2 bra 	$L__BB1_2;
$L__BB1_3:
	ret;

}
	// .globl	_Z18medianThreadAccessPf
.visible .entry _Z18medianThreadAccessPf(
	.param .u64 .ptr .align 1 _Z18medianThreadAccessPf_param_0
)
{
	.reg .pred 	%p<2>;
	.reg .b32 	%r<5>;
	.reg .b32 	%f<3>;
	.reg .b64 	%rd<5>;

	ld.param.u64 	%rd1, [_Z18medianThreadAccessPf_param_0];
	mov.u32 	%r2, %tid.x;
	mov.u32 	%r3, %ctaid.x;
	mov.u32 	%r4, %ntid.x;
	mad.lo.s32 	%r1, %r3, %r4, %r2;
	setp.gt.u32 	%p1, %r1, 9437183;
	@%p1 bra 	$L__BB2_2;
	cvta.to.global.u64 	%rd2, %rd1;
	mul.wide.u32 	%rd3, %r1, 4;
	add.s64 	%rd4, %rd2, %rd3;
	ld.global.f32 	%f1, [%rd4];
	add.f32 	%f2, %f1, %f1;
	st.global.f32 	[%rd4], %f2;
$L__BB2_2:
	ret;

}
	// .globl	_Z10makeFloat2Pf
.visible .entry _Z10makeFloat2Pf(
	.param .u64 .ptr .align 1 _Z10makeFloat2Pf_param_0
)
{
	.reg .pred 	%p<3>;
	.reg .b32 	%r<8>;
	.reg .b32 	%f<3>;
	.reg .b64 	%rd<13>;

	ld.param.u64 	%rd2, [_Z10makeFloat2Pf_param_0];
	cvta.to.global.u64 	%rd1, %rd2;
	mov.u32 	%r2, %tid.x;
	mov.u32 	%r3, %ctaid.x;
	mov.u32 	%r4, %ntid.x;
	mad.lo.s32 	%r1, %r3, %r4, %r2;
	setp.gt.u32 	%p1, %r1, 9437183;
	@%p1 bra 	$L__BB3_4;
	and.b32  	%r5, %r1, 1;
	setp.eq.b32 	%p2, %r5, 1;
	@%p2 bra 	$L__BB3_3;
	mul.wide.u32 	%rd8, %r1, 4;
	add.s64 	%rd9, %rd1, %rd8;
	ld.global.f32 	%f2, [%rd9];
	shr.u32 	%r7, %r1, 1;
	mul.wide.u32 	%rd10, %r7, 8;
	mov.u64 	%rd11, d_arr2;
	add.s64 	%rd12, %rd11, %rd10;
	st.global.f32 	[%rd12], %f2;
	bra.uni 	$L__BB3_4;
$L__BB3_3:
	mul.wide.u32 	%rd3, %r1, 4;
	add.s64 	%rd4, %rd1, %rd3;
	ld.global.f32 	%f1, [%rd4];
	shr.u32 	%r6, %r1, 1;
	mul.wide.u32 	%rd5, %r6, 8;
	mov.u64 	%rd6, d_arr2;
	add.s64 	%rd7, %rd6, %rd5;
	st.global.f32 	[%rd7+4], %f1;
$L__BB3_4:
	ret;

}
	// .globl	_Z13float2_Accessv
.visible .entry _Z13float2_Accessv()
{
	.reg .pred 	%p<2>;
	.reg .b32 	%r<5>;
	.reg .b32 	%f<5>;
	.reg .b64 	%rd<4>;

	mov.u32 	%r2, %tid.x;
	mov.u32 	%r3, %ctaid.x;
	mov.u32 	%r4, %ntid.x;
	mad.lo.s32 	%r1, %r3, %r4, %r2;
	setp.gt.u32 	%p1, %r1, 4718591;
	@%p1 bra 	$L__BB4_2;
	mul.wide.u32 	%rd1, %r1, 8;
	mov.u64 	%rd2, d_arr2;
	add.s64 	%rd3, %rd2, %rd1;
	ld.global.v2.f32 	{%f1, %f2}, [%rd3];
	add.f32 	%f3, %f1, %f1;
	add.f32 	%f4, %f2, %f2;
	st.global.v2.f32 	[%rd3], {%f3, %f4};
$L__BB4_2:
	ret;

}
	// .globl	_Z10makeFloat3Pf
.visible .entry _Z10makeFloat3Pf(
	.param .u64 .ptr .align 1 _Z10makeFloat3Pf_param_0
)
{
	.reg .pred 	%p<4>;
	.reg .b32 	%r<15>;
	.reg .b32 	%f<4>;
	.reg .b64 	%rd<18>;

	ld.param.u64 	%rd2, [_Z10makeFloat3Pf_param_0];
	cvta.to.global.u64 	%rd1, %rd2;
	mov.u32 	%r2, %tid.x;
	mov.u32 	%r3, %ctaid.x;
	mov.u32 	%r4, %ntid.x;
	mad.lo.s32 	%r1, %r3, %r4, %r2;
	setp.gt.u32 	%p1, %r1, 9437183;
	@%p1 bra 	$L__BB5_6;
	mul.hi.u32 	%r6, %r1, -1431655765;
	shr.u32 	%r7, %r6, 1;
	mul.lo.s32 	%r8, %r7, 3;
	sub.s32 	%r5, %r1, %r8;
	setp.eq.s32 	%p2, %r5, 1;
	@%p2 bra 	$L__BB5_4;
	setp.ne.s32 	%p3, %r5, 0;
	@%p3 bra 	$L__BB5_5;
	mul.wide.u32 	%rd8, %r1, 4;
	add.s64 	%rd9, %rd1, %rd8;
	ld.global.f32 	%f2, [%rd9];
	mul.wide.u32 	%rd10, %r7, 12;
	mov.u64 	%rd11, d_arr3;
	add.s64 	%rd12, %rd11, %rd10;
	st.global.f32 	[%rd12], %f2;
	bra.uni 	$L__BB5_6;
$L__BB5_4:
	mul.wide.u32 	%rd3, %r1, 4;
	add.s64 	%rd4, %rd1, %rd3;
	ld.global.f32 	%f1, [%rd4];
	mul.wide.u32 	%rd5, %r7, 12;
	mov.u64 	%rd6, d_arr3;
	add.s64 	%rd7, %rd6, %rd5;
	st.global.f32 	[%rd7+4], %f1;
	bra.uni 	$L__BB5_6;
$L__BB5_5:
	mul.wide.u32 	%rd13, %r1, 4;
	add.s64 	%rd14, %rd1, %rd13;
	ld.global.f32 	%f3, [%rd14];
	mul.wide.u32 	%rd15, %r7, 12;
	mov.u64 	%rd16, d_arr3;
	add.s64 	%rd17, %rd16, %rd15;
	st.global.f32 	[%rd17+8], %f3;
$L__BB5_6:
	ret;

}
	// .globl	_Z13float3_Accessv
.visible .entry _Z13float3_Accessv()
{
	.reg .pred 	%p<2>;
	.reg .b32 	%r<5>;
	.reg .b32 	%f<7>;
	.reg .b64 	%rd<4>;

	mov.u32 	%r2, %tid.x;
	mov.u32 	%r3, %ctaid.x;
	mov.u32 	%r4, %ntid.x;
	mad.lo.s32 	%r1, %r3, %r4, %r2;
	setp.gt.u32 	%p1, %r1, 3145727;
	@%p1 bra 	$L__BB6_2;
	mul.wide.u32 	%rd1, %r1, 12;
	mov.u64 	%rd2, d_arr3;
	add.s64 	%rd3, %rd2, %rd1;
	ld.global.f32 	%f1, [%rd3];
	add.f32 	%f2, %f1, %f1;
	st.global.f32 	[%rd3], %f2;
	ld.global.f32 	%f3, [%rd3+4];
	add.f32 	%f4, %f3, %f3;
	st.global.f32 	[%rd3+4], %f4;
	ld.global.f32 	%f5, [%rd3+8];
	add.f32 	%f6, %f5, %f5;
	st.global.f32 	[%rd3+8], %f6;
$L__BB6_2:
	ret;

}
	// .globl	_Z10makeFloat4Pf
.visible .entry _Z10makeFloat4Pf(
	.param .u64 .ptr .align 1 _Z10makeFloat4Pf_param_0
)
{
	.reg .pred 	%p<5>;
	.reg .b32 	%r<10>;
	.reg .b32 	%f<5>;
	.reg .b64 	%rd<23>;

	ld.param.u64 	%rd2, [_Z10makeFloat4Pf_param_0];
	cvta.to.global.u64 	%rd1, %rd2;
	mov.u32 	%r2, %tid.x;
	mov.u32 	%r3, %ctaid.x;
	mov.u32 	%r4, %ntid.x;
	mad.lo.s32 	%r1, %r3, %r4, %r2;
	setp.gt.u32 	%p1, %r1, 9437183;
	@%p1 bra 	$L__BB7_8;
	and.b32  	%r5, %r1, 3;
	setp.gt.s32 	%p2, %r5, 1;
	@%p2 bra 	$L__BB7_6;
	setp.eq.s32 	%p4, %r5, 0;
	@%p4 bra 	$L__BB7_3;
	bra.uni 	$L__BB7_4;
$L__BB7_3:
	mul.wide.u32 	%rd18, %r1, 4;
	add.s64 	%rd19, %rd1, %rd18;
	ld.global.f32 	%f4, [%rd19];
	shr.u32 	%r9, %r1, 2;
	mul.wide.u32 	%rd20, %r9, 16;
	mov.u64 	%rd21, d_arr4;
	add.s64 	%rd22, %rd21, %rd20;
	st.global.f32 	[%rd22], %f4;
	bra.uni 	$L__BB7_8;
$L__BB7_4:
	mul.wide.u32 	%rd13, %r1, 4;
	add.s64 	%rd14, %rd1, %rd13;
	ld.global.f32 	%f3, [%rd14];
	shr.u32 	%r8, %r1, 2;
	mul.wide.u32 	%rd15, %r8, 16;
	mov.u64 	%rd16, d_arr4;
	add.s64 	%rd17, %rd16, %rd15;
	st.global.f32 	[%rd17+4], %f3;
	bra.uni 	$L__BB7_8;
$L__BB7_5:
	mul.wide.u32 	%rd8, %r1, 4;
	add.s64 	%rd9, %rd1, %rd8;
	ld.global.f32 	%f2, [%rd9];
	shr.u32 	%r7, %r1, 2;
	mul.wide.u32 	%rd10, %r7, 16;
	mov.u64 	%rd11, d_arr4;
	add.s64 	%rd12, %rd11, %rd10;
	st.global.f32 	[%rd12+8], %f2;
	bra.uni 	$L__BB7_8;
$L__BB7_6:
	setp.eq.s32 	%p3, %r5, 2;
	@%p3 bra 	$L__BB7_5;
	mul.wide.u32 	%rd3, %r1, 4;
	add.s64 	%rd4, %rd1, %rd3;
	ld.global.f32 	%f1, [%rd4];
	shr.u32 	%r6, %r1, 2;
	mul.wide.u32 	%rd5, %r6, 16;
	mov.u64 	%rd6, d_arr4;
	add.s64 	%rd7, %rd6, %rd5;
	st.global.f32 	[%rd7+12], %f1;
$L__BB7_8:
	ret;

}
	// .globl	_Z13float4_Accessv
.visible .entry _Z13float4_Accessv()
{
	.reg .pred 	%p<2>;
	.reg .b32 	%r<5>;
	.reg .b32 	%f<9>;
	.reg .b64 	%rd<4>;

	mov.u32 	%r2, %tid.x;
	mov.u32 	%r3, %ctaid.x;
	mov.u32 	%r4, %ntid.x;
	mad.lo.s32 	%r1, %r3, %r4, %r2;
	setp.gt.u32 	%p1, %r1, 2359295;
	@%p1 bra 	$L__BB8_2;
	mul.wide.u32 	%rd1, %r1, 16;
	mov.u64 	%rd2, d_arr4;
	add.s64 	%rd3, %rd2, %rd1;
	ld.global.v4.f32 	{%f1, %f2, %f3, %f4}, [%rd3];
	add.f32 	%f5, %f1, %f1;
	add.f32 	%f6, %f2, %f2;
	add.f32 	%f7, %f3, %f3;
	add.f32 	%f8, %f4, %f4;
	st.global.v4.f32 	[%rd3], {%f5, %f6, %f7, %f8};
$L__BB8_2:
	ret;

}
	// .globl	_Z16arrFloat2_AccessP6float2
.visible .entry _Z16arrFloat2_AccessP6float2(
	.param .u64 .ptr .align 1 _Z16arrFloat2_AccessP6float2_param_0
)
{
	.reg .pred 	%p<2>;
	.reg .b32 	%r<5>;
	.reg .b32 	%f<5>;
	.reg .b64 	%rd<5>;

	ld.param.u64 	%rd1, [_Z16arrFloat2_AccessP6float2_param_0];
	mov.u32 	%r2, %tid.x;
	mov.u32 	%r3, %ctaid.x;
	mov.u32 	%r4, %ntid.x;
	mad.lo.s32 	%r1, %r3, %r4, %r2;
	setp.gt.u32 	%p1, %r1, 4718591;
	@%p1 bra 	$L__BB9_2;
	cvta.to.global.u64 	%rd2, %rd1;
	mul.wide.u32 	%rd3, %r1, 8;
	add.s64 	%rd4, %rd2, %rd3;
	ld.global.v2.f32 	{%f1, %f2}, [%rd4];
	add.f32 	%f3, %f1, %f1;
	add.f32 	%f4, %f2, %f2;
	st.global.v2.f32 	[%rd4], {%f3, %f4};
$L__BB9_2:
	ret;

}
	// .globl	_Z16arrFloat3_AccessP6float3
.visible .entry _Z16arrFloat3_AccessP6float3(
	.param .u64 .ptr .align 1 _Z16arrFloat3_AccessP6float3_param_0
)
{
	.reg .pred 	%p<2>;
	.reg .b32 	%r<5>;
	.reg .b32 	%f<7>;
	.reg .b64 	%rd<5>;

	ld.param.u64 	%rd1, [_Z16arrFloat3_AccessP6float3_param_0];
	mov.u32 	%r2, %tid.x;
	mov.u32 	%r3, %ctaid.x;
	mov.u32 	%r4, %ntid.x;
	mad.lo.s32 	%r1, %r3, %r4, %r2;
	setp.gt.u32 	%p1, %r1, 3145727;
	@%p1 bra 	$L__BB10_2;
	cvta.to.global.u64 	%rd2, %rd1;
	mul.wide.u32 	%rd3, %r1, 12;
	add.s64 	%rd4, %rd2, %rd3;
	ld.global.f32 	%f1, [%rd4];
	add.f32 	%f2, %f1, %f1;
	st.global.f32 	[%rd4], %f2;
	ld.global.f32 	%f3, [%rd4+4];
	add.f32 	%f4, %f3, %f3;
	st.global.f32 	[%rd4+4], %f4;
	ld.global.f32 	%f5, [%rd4+8];
	add.f32 	%f6, %f5, %f5;
	st.global.f32 	[%rd4+8], %f6;
$L__BB10_2:
	ret;

}
	// .globl	_Z16arrFloat4_AccessP6float4
.visible .entry _Z16arrFloat4_AccessP6float4(
	.param .u64 .ptr .align 1 _Z16arrFloat4_AccessP6float4_param_0
)
{
	.reg .pred 	%p<2>;
	.reg .b32 	%r<5>;
	.reg .b32 	%f<9>;
	.reg .b64 	%rd<5>;

	ld.param.u64 	%rd1, [_Z16arrFloat4_AccessP6float4_param_0];
	mov.u32 	%r2, %tid.x;
	mov.u32 	%r3, %ctaid.x;
	mov.u32 	%r4, %ntid.x;
	mad.lo.s32 	%r1, %r3, %r4, %r2;
	setp.gt.u32 	%p1, %r1, 2359295;
	@%p1 bra 	$L__BB11_2;
	cvta.to.global.u64 	%rd2, %rd1;
	mul.wide.u32 	%rd3, %r1, 16;
	add.s64 	%rd4, %rd2, %rd3;
	ld.global.v4.f32 	{%f1, %f2, %f3, %f4}, [%rd4];
	add.f32 	%f5, %f1, %f1;
	add.f32 	%f6, %f2, %f2;
	add.f32 	%f7, %f3, %f3;
	add.f32 	%f8, %f4, %f4;
	st.global.v4.f32 	[%rd4], {%f5, %f6, %f7, %f8};
$L__BB11_2:
	ret;

}


// ===== COMPILED SASS (sm_100) =====

	.target	sm_100

	.elftype	@"ET_EXEC"


//--------------------- .note.nv.tkinfo           --------------------------
	.section	.note.nv.tkinfo,"",@"SHT_NOTE"
	.sectionflags	@"SHF_NOTE_NV_TKINFO"
	.tkinfo
        /*0018*/ 	.word	0x00000002
        /*0030*/ 	.string	""
        /*0030*/ 	.string	"ptxas"
        /*0030*/ 	.string	"Cuda compilation tools, release 13.0, V13.0.88"
        /*0030*/ 	.string	"Build cuda_13.0.r13.0/compiler.36424714_0"
        /*0030*/ 	.string	"-arch sm_100 -m 64 "



//--------------------- .note.nv.cuinfo           --------------------------
	.section	.note.nv.cuinfo,"",@"SHT_NOTE"
	.sectionflags	@"SHF_NOTE_NV_CUINFO"
        /*0018*/ 	.short	0x0002
        /*001a*/ 	.short	0x0064
        /*001c*/ 	.short	0x0082
	.zero		2


//--------------------- .nv.info                  --------------------------
	.section	.nv.info,"",@"SHT_CUDA_INFO"
	.align	4


	//----- nvinfo : EIATTR_REGCOUNT
	.align		4
        /*0000*/ 	.byte	0x04, 0x2f
        /*0002*/ 	.short	(.L_4 - .L_3)
	.align		4
.L_3:
        /*0004*/ 	.word	index@(_Z3nopj)
        /*0008*/ 	.word	0x00000004


	//----- nvinfo : EIATTR_FRAME_SIZE
	.align		4
.L_4:
        /*000c*/ 	.byte	0x04, 0x11
        /*000e*/ 	.short	(.L_6 - .L_5)
	.align		4
.L_5:
        /*0010*/ 	.word	index@(_Z3nopj)
        /*0014*/ 	.word	0x00000000


	//----- nvinfo : EIATTR_REGCOUNT
	.align		4
.L_6:
        /*0018*/ 	.byte	0x04, 0x2f
        /*001a*/ 	.short	(.L_8 - .L_7)
	.align		4
.L_7:
        /*001c*/ 	.word	index@(_Z18singleThreadAccessPf)
        /*0020*/ 	.word	0x00000020


	//----- nvinfo : EIATTR_FRAME_SIZE
	.align		4
.L_8:
        /*0024*/ 	.byte	0x04, 0x11
        /*0026*/ 	.short	(.L_10 - .L_9)
	.align		4
.L_9:
        /*0028*/ 	.word	index@(_Z18singleThreadAccessPf)
        /*002c*/ 	.word	0x00000000


	//----- nvinfo : EIATTR_REGCOUNT
	.align		4
.L_10:
        /*0030*/ 	.byte	0x04, 0x2f
        /*0032*/ 	.short	(.L_12 - .L_11)
	.align		4
.L_11:
        /*0034*/ 	.word	index@(_Z18medianThreadAccessPf)
        /*0038*/ 	.word	0x00000008


	//----- nvinfo : EIATTR_FRAME_SIZE
	.align		4
.L_12:
        /*003c*/ 	.byte	0x04, 0x11
        /*003e*/ 	.short	(.L_14 - .L_13)
	.align		4
.L_13:
        /*0040*/ 	.word	index@(_Z18medianThreadAccessPf)
        /*0044*/ 	.word	0x00000000


	//----- nvinfo : EIATTR_REGCOUNT
	.align		4
.L_14:
        /*0048*/ 	.byte	0x04, 0x2f
        /*004a*/ 	.short	(.L_16 - .L_15)
	.align		4
.L_15:
        /*004c*/ 	.word	index@(_Z10makeFloat2Pf)
        /*0050*/ 	.word	0x0000000a


	//----- nvinfo : EIATTR_FRAME_SIZE
	.align		4
.L_16:
        /*0054*/ 	.byte	0x04, 0x11
        /*0056*/ 	.short	(.L_18 - .L_17)
	.align		4
.L_17:
        /*0058*/ 	.word	index@(_Z10makeFloat2Pf)
        /*005c*/ 	.word	0x00000000


	//----- nvinfo : EIATTR_REGCOUNT
	.align		4
.L_18:
        /*0060*/ 	.byte	0x04, 0x2f
        /*0062*/ 	.short	(.L_20 - .L_19)
	.align		4
.L_19:
        /*0064*/ 	.word	index@(_Z13float2_Accessv)
        /*0068*/ 	.word	0x00000008


	//----- nvinfo : EIATTR_FRAME_SIZE
	.align		4
.L_20:
        /*006c*/ 	.byte	0x04, 0x11
        /*006e*/ 	.short	(.L_22 - .L_21)
	.align		4
.L_21:
        /*0070*/ 	.word	index@(_Z13float2_Accessv)
        /*0074*/ 	.word	0x00000000


	//----- nvinfo : EIATTR_REGCOUNT
	.align		4
.L_22:
        /*0078*/ 	.byte	0x04, 0x2f
        /*007a*/ 	.short	(.L_24 - .L_23)
	.align		4
.L_23:
        /*007c*/ 	.word	index@(_Z10makeFloat3Pf)
        /*0080*/ 	.word	0x0000000a


	//----- nvinfo : EIATTR_FRAME_SIZE
	.align		4
.L_24:
        /*0084*/ 	.byte	0x04, 0x11
        /*0086*/ 	.short	(.L_26 - .L_25)
	.align		4
.L_25:
        /*0088*/ 	.word	index@(_Z10makeFloat3Pf)
        /*008c*/ 	.word	0x00000000


	//----- nvinfo : EIATTR_REGCOUNT
	.align		4
.L_26:
        /*0090*/ 	.byte	0x04, 0x2f
        /*0092*/ 	.short	(.L_28 - .L_27)
	.align		4
.L_27:
        /*0094*/ 	.word	index@(_Z13float3_Accessv)
        /*0098*/ 	.word	0x0000000c


	//----- nvinfo : EIATTR_FRAME_SIZE
	.align		4
.L_28:
        /*009c*/ 	.byte	0x04, 0x11
        /*009e*/ 	.short	(.L_30 - .L_29)
	.align		4
.L_29:
        /*00a0*/ 	.word	index@(_Z13float3_Accessv)
        /*00a4*/ 	.word	0x00000000


	//----- nvinfo : EIATTR_REGCOUNT
	.align		4
.L_30:
        /*00a8*/ 	.byte	0x04, 0x2f
        /*00aa*/ 	.short	(.L_32 - .L_31)
	.align		4
.L_31:
        /*00ac*/ 	.word	index@(_Z10makeFloat4Pf)
        /*00b0*/ 	.word	0x0000000a


	//----- nvinfo : EIATTR_FRAME_SIZE
	.align		4
.L_32:
        /*00b4*/ 	.byte	0x04, 0x11
        /*00b6*/ 	.short	(.L_34 - .L_33)
	.align		4
.L_33:
        /*00b8*/ 	.word	index@(_Z10makeFloat4Pf)
        /*00bc*/ 	.word	0x00000000


	//----- nvinfo : EIATTR_REGCOUNT
	.align		4
.L_34:
        /*00c0*/ 	.byte	0x04, 0x2f
        /*00c2*/ 	.short	(.L_36 - .L_35)
	.align		4
.L_35:
        /*00c4*/ 	.word	index@(_Z13float4_Accessv)
        /*00c8*/ 	.word	0x0000000a


	//----- nvinfo : EIATTR_FRAME_SIZE
	.align		4
.L_36:
        /*00cc*/ 	.byte	0x04, 0x11
        /*00ce*/ 	.short	(.L_38 - .L_37)
	.align		4
.L_37:
        /*00d0*/ 	.word	index@(_Z13float4_Accessv)
        /*00d4*/ 	.word	0x00000000


	//----- nvinfo : EIATTR_REGCOUNT
	.align		4
.L_38:
        /*00d8*/ 	.byte	0x04, 0x2f
        /*00da*/ 	.short	(.L_40 - .L_39)
	.align		4
.L_39:
        /*00dc*/ 	.word	index@(_Z16arrFloat2_AccessP6float2)
        /*00e0*/ 	.word	0x00000008


	//----- nvinfo : EIATTR_FRAME_SIZE
	.align		4
.L_40:
        /*00e4*/ 	.byte	0x04, 0x11
        /*00e6*/ 	.short	(.L_42 - .L_41)
	.align		4
.L_41:
        /*00e8*/ 	.word	index@(_Z16arrFloat2_AccessP6float2)
        /*00ec*/ 	.word	0x00000000


	//----- nvinfo : EIATTR_REGCOUNT
	.align		4
.L_42:
        /*00f0*/ 	.byte	0x04, 0x2f
        /*00f2*/ 	.short	(.L_44 - .L_43)
	.align		4
.L_43:
        /*00f4*/ 	.word	index@(_Z16arrFloat3_AccessP6float3)
        /*00f8*/ 	.word	0x0000000c


	//----- nvinfo : EIATTR_FRAME_SIZE
	.align		4
.L_44:
        /*00fc*/ 	.byte	0x04, 0x11
        /*00fe*/ 	.short	(.L_46 - .L_45)
	.align		4
.L_45:
        /*0100*/ 	.word	index@(_Z16arrFloat3_AccessP6float3)
        /*0104*/ 	.word	0x00000000


	//----- nvinfo : EIATTR_REGCOUNT
	.align		4
.L_46:
        /*0108*/ 	.byte	0x04, 0x2f
        /*010a*/ 	.short	(.L_48 - .L_47)
	.align		4
.L_47:
        /*010c*/ 	.word	index@(_Z16arrFloat4_AccessP6float4)
        /*0110*/ 	.word	0x0000000a


	//----- nvinfo : EIATTR_FRAME_SIZE
	.align		4
.L_48:
        /*0114*/ 	.byte	0x04, 0x11
        /*0116*/ 	.short	(.L_50 - .L_49)
	.align		4
.L_49:
        /*0118*/ 	.word	index@(_Z16arrFloat4_AccessP6float4)
        /*011c*/ 	.word	0x00000000


	//----- nvinfo : EIATTR_MIN_STACK_SIZE
	.align		4
.L_50:
        /*0120*/ 	.byte	0x04, 0x12
        /*0122*/ 	.short	(.L_52 - .L_51)
	.align		4
.L_51:
        /*0124*/ 	.word	index@(_Z16arrFloat4_AccessP6float4)
        /*0128*/ 	.word	0x00000000


	//----- nvinfo : EIATTR_MIN_STACK_SIZE
	.align		4
.L_52:
        /*012c*/ 	.byte	0x04, 0x12
        /*012e*/ 	.short	(.L_54 - .L_53)
	.align		4
.L_53:
        /*0130*/ 	.word	index@(_Z16arrFloat3_AccessP6float3)
        /*0134*/ 	.word	0x00000000


	//----- nvinfo : EIATTR_MIN_STACK_SIZE
	.align		4
.L_54:
        /*0138*/ 	.byte	0x04, 0x12
        /*013a*/ 	.short	(.L_56 - .L_55)
	.align		4
.L_55:
        /*013c*/ 	.word	index@(_Z16arrFloat2_AccessP6float2)
        /*0140*/ 	.word	0x00000000


	//----- nvinfo : EIATTR_MIN_STACK_SIZE
	.align		4
.L_56:
        /*0144*/ 	.byte	0x04, 0x12
        /*0146*/ 	.short	(.L_58 - .L_57)
	.align		4
.L_57:
        /*0148*/ 	.word	index@(_Z13float4_Accessv)
        /*014c*/ 	.word	0x00000000


	//----- nvinfo : EIATTR_MIN_STACK_SIZE
	.align		4
.L_58:
        /*0150*/ 	.byte	0x04, 0x12
        /*0152*/ 	.short	(.L_60 - .L_59)
	.align		4
.L_59:
        /*0154*/ 	.word	index@(_Z10makeFloat4Pf)
        /*0158*/ 	.word	0x00000000


	//----- nvinfo : EIATTR_MIN_STACK_SIZE
	.align		4
.L_60:
        /*015c*/ 	.byte	0x04, 0x12
        /*015e*/ 	.short	(.L_62 - .L_61)
	.align		4
.L_61:
        /*0160*/ 	.word	index@(_Z13float3_Accessv)
        /*0164*/ 	.word	0x00000000


	//----- nvinfo : EIATTR_MIN_STACK_SIZE
	.align		4
.L_62:
        /*0168*/ 	.byte	0x04, 0x12
        /*016a*/ 	.short	(.L_64 - .L_63)
	.align		4
.L_63:
        /*016c*/ 	.word	index@(_Z10makeFloat3Pf)
        /*0170*/ 	.word	0x00000000


	//----- nvinfo : EIATTR_MIN_STACK_SIZE
	.align		4
.L_64:
        /*0174*/ 	.byte	0x04, 0x12
        /*0176*/ 	.short	(.L_66 - .L_65)
	.align		4
.L_65:
        /*0178*/ 	.word	index@(_Z13float2_Accessv)
        /*017c*/ 	.word	0x00000000


	//----- nvinfo : EIATTR_MIN_STACK_SIZE
	.align		4
.L_66:
        /*0180*/ 	.byte	0x04, 0x12
        /*0182*/ 	.short	(.L_68 - .L_67)
	.align		4
.L_67:
        /*0184*/ 	.word	index@(_Z10makeFloat2Pf)
        /*0188*/ 	.word	0x00000000


	//----- nvinfo : EIATTR_MIN_STACK_SIZE
	.align		4
.L_68:
        /*018c*/ 	.byte	0x04, 0x12
        /*018e*/ 	.short	(.L_70 - .L_69)
	.align		4
.L_69:
        /*0190*/ 	.word	index@(_Z18medianThreadAccessPf)
        /*0194*/ 	.word	0x00000000


	//----- nvinfo : EIATTR_MIN_STACK_SIZE
	.align		4
.L_70:
        /*0198*/ 	.byte	0x04, 0x12
        /*019a*/ 	.short	(.L_72 - .L_71)
	.align		4
.L_71:
        /*019c*/ 	.word	index@(_Z18singleThreadAccessPf)
        /*01a0*/ 	.word	0x00000000


	//----- nvinfo : EIATTR_MIN_STACK_SIZE
	.align		4
.L_72:
        /*01a4*/ 	.byte	0x04, 0x12
        /*01a6*/ 	.short	(.L_74 - .L_73)
	.align		4
.L_73:
        /*01a8*/ 	.word	index@(_Z3nopj)
        /*01ac*/ 	.word	0x00000000
.L_74:


//--------------------- .nv.compat                --------------------------
	.section	.nv.compat,"",@"SHT_CUDA_COMPAT_INFO"
	.align	4
        /*0000*/ 	.byte	0x02, 0x09, 0x00, 0x00, 0x02, 0x02, 0x01, 0x00, 0x02, 0x05, 0x05, 0x00, 0x03, 0x07, 0x01, 0x01
        /*0010*/ 	.byte	0x02, 0x03, 0x00, 0x00, 0x02, 0x06, 0x01, 0x00, 0x04, 0x0b, 0x08, 0x00, 0x09, 0x00, 0x00, 0x00
        /*0020*/ 	.byte	0x00, 0x00, 0x00, 0x00


//--------------------- .nv.info._Z16arrFloat4_AccessP6float4 --------------------------
	.section	.nv.info._Z16arrFloat4_AccessP6float4,"",@"SHT_CUDA_INFO"
	.sectionflags	@""
	.align	4


	//----- nvinfo : EIATTR_CUDA_API_VERSION
	.align		4
        /*0000*/ 	.byte	0x04, 0x37
        /*0002*/ 	.short	(.L_76 - .L_75)
.L_75:
        /*0004*/ 	.word	0x00000082


	//----- nvinfo : EIATTR_KPARAM_INFO
	.align		4
.L_76:
        /*0008*/ 	.byte	0x04, 0x17
        /*000a*/ 	.short	(.L_78 - .L_77)
.L_77:
        /*000c*/ 	.word	0x00000000
        /*0010*/ 	.short	0x0000
        /*0012*/ 	.short	0x0000
        /*0014*/ 	.byte	0x00, 0xf5, 0x21, 0x00


	//----- nvinfo : EIATTR_SPARSE_MMA_MASK
	.align		4
.L_78:
        /*0018*/ 	.byte	0x03, 0x50
        /*001a*/ 	.short	0x0000


	//----- nvinfo : EIATTR_MAXREG_COUNT
	.align		4
        /*001c*/ 	.byte	0x03, 0x1b
        /*001e*/ 	.short	0x00ff


	//----- nvinfo : EIATTR_MERCURY_ISA_VERSION
	.align		4
        /*0020*/ 	.byte	0x03, 0x5f
        /*0022*/ 	.short	0x0101


	//----- nvinfo : EIATTR_VRC_CTA_INIT_COUNT
	.align		4
        /*0024*/ 	.byte	0x02, 0x4a
	.zero		1
	.zero		1


	//----- nvinfo : EIATTR_EXIT_INSTR_OFFSETS
	.align		4
        /*0028*/ 	.byte	0x04, 0x1c
        /*002a*/ 	.short	(.L_80 - .L_79)


	//   ....[0]....
.L_79:
        /*002c*/ 	.word	0x00000060


	//   ....[1]....
        /*0030*/ 	.word	0x00000100


	//----- nvinfo : EIATTR_CBANK_PARAM_SIZE
	.align		4
.L_80:
        /*0034*/ 	.byte	0x03, 0x19
        /*0036*/ 	.short	0x0008


	//----- nvinfo : EIATTR_PARAM_CBANK
	.align		4
        /*0038*/ 	.byte	0x04, 0x0a
        /*003a*/ 	.short	(.L_82 - .L_81)
	.align		4
.L_81:
        /*003c*/ 	.word	index@(.nv.constant0._Z16arrFloat4_AccessP6float4)
        /*0040*/ 	.short	0x0380
        /*0042*/ 	.short	0x0008


	//----- nvinfo : EIATTR_SW_WAR
	.align		4
.L_82:
        /*0044*/ 	.byte	0x04, 0x36
        /*0046*/ 	.short	(.L_84 - .L_83)
.L_83:
        /*0048*/ 	.word	0x00000008
.L_84:


//--------------------- .nv.info._Z16arrFloat3_AccessP6float3 --------------------------
	.section	.nv.info._Z16arrFloat3_AccessP6float3,"",@"SHT_CUDA_INFO"
	.sectionflags	@""
	.align	4


	//----- nvinfo : EIATTR_CUDA_API_VERSION
	.align		4
        /*0000*/ 	.byte	0x04, 0x37
        /*0002*/ 	.short	(.L_86 - .L_85)
.L_85:
        /*0004*/ 	.word	0x00000082


	//----- nvinfo : EIATTR_KPARAM_INFO
	.align		4
.L_86:
        /*0008*/ 	.byte	0x04, 0x17
        /*000a*/ 	.short	(.L_88 - .L_87)
.L_87:
        /*000c*/ 	.word	0x00000000
        /*0010*/ 	.short	0x0000
        /*0012*/ 	.short	0x0000
        /*0014*/ 	.byte	0x00, 0xf5, 0x21, 0x00


	//----- nvinfo : EIATTR_SPARSE_MMA_MASK
	.align		4
.L_88:
        /*0018*/ 	.byte	0x03, 0x50
        /*001a*/ 	.short	0x0000


	//----- nvinfo : EIATTR_MAXREG_COUNT
	.align		4
        /*001c*/ 	.byte	0x03, 0x1b
        /*001e*/ 	.short	0x00ff


	//----- nvinfo : EIATTR_MERCURY_ISA_VERSION
	.align		4
        /*0020*/ 	.byte	0x03, 0x5f
        /*0022*/ 	.short	0x0101


	//----- nvinfo : EIATTR_VRC_CTA_INIT_COUNT
	.align		4
        /*0024*/ 	.byte	0x02, 0x4a
	.zero		1
	.zero		1


	//----- nvinfo : EIATTR_EXIT_INSTR_OFFSETS
	.align		4
        /*0028*/ 	.byte	0x04, 0x1c
        /*002a*/ 	.short	(.L_90 - .L_89)


	//   ....[0]....
.L_89:
        /*002c*/ 	.word	0x00000060


	//   ....[1]....
        /*0030*/ 	.word	0x00000130


	//----- nvinfo : EIATTR_CBANK_PARAM_SIZE
	.align		4
.L_90:
        /*0034*/ 	.byte	0x03, 0x19
        /*0036*/ 	.short	0x0008


	//----- nvinfo : EIATTR_PARAM_CBANK
	.align		4
        /*0038*/ 	.byte	0x04, 0x0a
        /*003a*/ 	.short	(.L_92 - .L_91)
	.align		4
.L_91:
        /*003c*/ 	.word	index@(.nv.constant0._Z16arrFloat3_AccessP6float3)
        /*0040*/ 	.short	0x0380
        /*0042*/ 	.short	0x0008


	//----- nvinfo : EIATTR_SW_WAR
	.align		4
.L_92:
        /*0044*/ 	.byte	0x04, 0x36
        /*0046*/ 	.short	(.L_94 - .L_93)
.L_93:
        /*0048*/ 	.word	0x00000008
.L_94:


//--------------------- .nv.info._Z16arrFloat2_AccessP6float2 --------------------------
	.section	.nv.info._Z16arrFloat2_AccessP6float2,"",@"SHT_CUDA_INFO"
	.sectionflags	@""
	.align	4


	//----- nvinfo : EIATTR_CUDA_API_VERSION
	.align		4
        /*0000*/ 	.byte	0x04, 0x37
        /*0002*/ 	.short	(.L_96 - .L_95)
.L_95:
        /*0004*/ 	.word	0x00000082


	//----- nvinfo : EIATTR_KPARAM_INFO
	.align		4
.L_96:
        /*0008*/ 	.byte	0x04, 0x17
        /*000a*/ 	.short	(.L_98 - .L_97)
.L_97:
        /*000c*/ 	.word	0x00000000
        /*0010*/ 	.short	0x0000
        /*0012*/ 	.short	0x0000
        /*0014*/ 	.byte	0x00, 0xf5, 0x21, 0x00


	//----- nvinfo : EIATTR_SPARSE_MMA_MASK
	.align		4
.L_98:
        /*0018*/ 	.byte	0x03, 0x50
        /*001a*/ 	.short	0x0000


	//----- nvinfo : EIATTR_MAXREG_COUNT
	.align		4
        /*001c*/ 	.byte	0x03, 0x1b
        /*001e*/ 	.short	0x00ff


	//----- nvinfo : EIATTR_MERCURY_ISA_VERSION
	.align		4
        /*0020*/ 	.byte	0x03, 0x5f
        /*0022*/ 	.short	0x0101


	//----- nvinfo : EIATTR_VRC_CTA_INIT_COUNT
	.align		4
        /*0024*/ 	.byte	0x02, 0x4a
	.zero		1
	.zero		1


	//----- nvinfo : EIATTR_EXIT_INSTR_OFFSETS
	.align		4
        /*0028*/ 	.byte	0x04, 0x1c
        /*002a*/ 	.short	(.L_100 - .L_99)


	//   ....[0]....
.L_99:
        /*002c*/ 	.word	0x00000060


	//   ....[1]....
        /*0030*/ 	.word	0x000000e0


	//----- nvinfo : EIATTR_CBANK_PARAM_SIZE
	.align		4
.L_100:
        /*0034*/ 	.byte	0x03, 0x19
        /*0036*/ 	.short	0x0008


	//----- nvinfo : EIATTR_PARAM_CBANK
	.align		4
        /*0038*/ 	.byte	0x04, 0x0a
        /*003a*/ 	.short	(.L_102 - .L_101)
	.align		4
.L_101:
        /*003c*/ 	.word	index@(.nv.constant0._Z16arrFloat2_AccessP6float2)
        /*0040*/ 	.short	0x0380
        /*0042*/ 	.short	0x0008


	//----- nvinfo : EIATTR_SW_WAR
	.align		4
.L_102:
        /*0044*/ 	.byte	0x04, 0x36
        /*0046*/ 	.short	(.L_104 - .L_103)
.L_103:
        /*0048*/ 	.word	0x00000008
.L_104:


//--------------------- .nv.info._Z13float4_Accessv --------------------------
	.section	.nv.info._Z13float4_Accessv,"",@"SHT_CUDA_INFO"
	.sectionflags	@""
	.align	4


	//----- nvinfo : EIATTR_CUDA_API_VERSION
	.align		4
        /*0000*/ 	.byte	0x04, 0x37
        /*0002*/ 	.short	(.L_106 - .L_105)
.L_105:
        /*0004*/ 	.word	0x00000082


	//----- nvinfo : EIATTR_SPARSE_MMA_MASK
	.align		4
.L_106:
        /*0008*/ 	.byte	0x03, 0x50
        /*000a*/ 	.short	0x0000


	//----- nvinfo : EIATTR_MAXREG_COUNT
	.align		4
        /*000c*/ 	.byte	0x03, 0x1b
        /*000e*/ 	.short	0x00ff


	//----- nvinfo : EIATTR_MERCURY_ISA_VERSION
	.align		4
        /*0010*/ 	.byte	0x03, 0x5f
        /*0012*/ 	.short	0x0101


	//----- nvinfo : EIATTR_VRC_CTA_INIT_COUNT
	.align		4
        /*0014*/ 	.byte	0x02, 0x4a
	.zero		1
	.zero		1


	//----- nvinfo : EIATTR_EXIT_INSTR_OFFSETS
	.align		4
        /*0018*/ 	.byte	0x04, 0x1c
        /*001a*/ 	.short	(.L_108 - .L_107)


	//   ....[0]....
.L_107:
        /*001c*/ 	.word	0x00000060


	//   ....[1]....
        /*0020*/ 	.word	0x00000100


	//----- nvinfo : EIATTR_SW_WAR
	.align		4
.L_108:
        /*0024*/ 	.byte	0x04, 0x36
        /*0026*/ 	.short	(.L_110 - .L_109)
.L_109:
        /*0028*/ 	.word	0x00000008
.L_110:


//--------------------- .nv.info._Z10makeFloat4Pf --------------------------
	.section	.nv.info._Z10makeFloat4Pf,"",@"SHT_CUDA_INFO"
	.sectionflags	@""
	.align	4


	//----- nvinfo : EIATTR_CUDA_API_VERSION
	.align		4
        /*0000*/ 	.byte	0x04, 0x37
        /*0002*/ 	.short	(.L_112 - .L_111)
.L_111:
        /*0004*/ 	.word	0x00000082


	//----- nvinfo : EIATTR_KPARAM_INFO
	.align		4
.L_112:
        /*0008*/ 	.byte	0x04, 0x17
        /*000a*/ 	.short	(.L_114 - .L_113)
.L_113:
        /*000c*/ 	.word	0x00000000
        /*0010*/ 	.short	0x0000
        /*0012*/ 	.short	0x0000
        /*0014*/ 	.byte	0x00, 0xf5, 0x21, 0x00


	//----- nvinfo : EIATTR_SPARSE_MMA_MASK
	.align		4
.L_114:
        /*0018*/ 	.byte	0x03, 0x50
        /*001a*/ 	.short	0x0000


	//----- nvinfo : EIATTR_MAXREG_COUNT
	.align		4
        /*001c*/ 	.byte	0x03, 0x1b
        /*001e*/ 	.short	0x00ff


	//----- nvinfo : EIATTR_MERCURY_ISA_VERSION
	.align		4
        /*0020*/ 	.byte	0x03, 0x5f
        /*0022*/ 	.short	0x0101


	//----- nvinfo : EIATTR_VRC_CTA_INIT_COUNT
	.align		4
        /*0024*/ 	.byte	0x02, 0x4a
	.zero		1
	.zero		1


	//----- nvinfo : EIATTR_EXIT_INSTR_OFFSETS
	.align		4
        /*0028*/ 	.byte	0x04, 0x1c
        /*002a*/ 	.short	(.L_116 - .L_115)


	//   ....[0]....
.L_115:
        /*002c*/ 	.word	0x00000060


	//   ....[1]....
        /*0030*/ 	.word	0x00000140


	//   ....[2]....
        /*0034*/ 	.word	0x000001c0


	//   ....[3]....
        /*0038*/ 	.word	0x00000260


	//   ....[4]....
        /*003c*/ 	.word	0x000002e0


	//----- nvinfo : EIATTR_CRS_STACK_SIZE
	.align		4
.L_116:
        /*0040*/ 	.byte	0x04, 0x1e
        /*0042*/ 	.short	(.L_118 - .L_117)
.L_117:
        /*0044*/ 	.word	0x00000000


	//----- nvinfo : EIATTR_CBANK_PARAM_SIZE
	.align		4
.L_118:
        /*0048*/ 	.byte	0x03, 0x19
        /*004a*/ 	.short	0x0008


	//----- nvinfo : EIATTR_PARAM_CBANK
	.align		4
        /*004c*/ 	.byte	0x04, 0x0a
        /*004e*/ 	.short	(.L_120 - .L_119)
	.align		4
.L_119:
        /*0050*/ 	.word	index@(.nv.constant0._Z10makeFloat4Pf)
        /*0054*/ 	.short	0x0380
        /*0056*/ 	.short	0x0008


	//----- nvinfo : EIATTR_SW_WAR
	.align		4
.L_120:
        /*0058*/ 	.byte	0x04, 0x36
        /*005a*/ 	.short	(.L_122 - .L_121)
.L_121:
        /*005c*/ 	.word	0x00000008
.L_122:


//--------------------- .nv.info._Z13float3_Accessv --------------------------
	.section	.nv.info._Z13float3_Accessv,"",@"SHT_CUDA_INFO"
	.sectionflags	@""
	.align	4


	//----- nvinfo : EIATTR_CUDA_API_VERSION
	.align		4
        /*0000*/ 	.byte	0x04, 0x37
        /*0002*/ 	.short	(.L_124 - .L_123)
.L_123:
        /*0004*/ 	.word	0x00000082


	//----- nvinfo : EIATTR_SPARSE_MMA_MASK
	.align		4
.L_124:
        /*0008*/ 	.byte	0x03, 0x50
        /*000a*/ 	.short	0x0000


	//----- nvinfo : EIATTR_MAXREG_COUNT
	.align		4
        /*000c*/ 	.byte	0x03, 0x1b
        /*000e*/ 	.short	0x00ff


	//----- nvinfo : EIATTR_MERCURY_ISA_VERSION
	.align		4
        /*0010*/ 	.byte	0x03, 0x5f
        /*0012*/ 	.short	0x0101


	//----- nvinfo : EIATTR_VRC_CTA_INIT_COUNT
	.align		4
        /*0014*/ 	.byte	0x02, 0x4a
	.zero		1
	.zero		1


	//----- nvinfo : EIATTR_EXIT_INSTR_OFFSETS
	.align		4
        /*0018*/ 	.byte	0x04, 0x1c
        /*001a*/ 	.short	(.L_126 - .L_125)


	//   ....[0]....
.L_125:
        /*001c*/ 	.word	0x00000060


	//   ....[1]....
        /*0020*/ 	.word	0x00000130


	//----- nvinfo : EIATTR_SW_WAR
	.align		4
.L_126:
        /*0024*/ 	.byte	0x04, 0x36
        /*0026*/ 	.short	(.L_128 - .L_127)
.L_127:
        /*0028*/ 	.word	0x00000008
.L_128:


//--------------------- .nv.info._Z10makeFloat3Pf --------------------------
	.section	.nv.info._Z10makeFloat3Pf,"",@"SHT_CUDA_INFO"
	.sectionflags	@""
	.align	4


	//----- nvinfo : EIATTR_CUDA_API_VERSION
	.align		4
        /*0000*/ 	.byte	0x04, 0x37
        /*0002*/ 	.short	(.L_130 - .L_129)
.L_129:
        /*0004*/ 	.word	0x00000082


	//----- nvinfo : EIATTR_KPARAM_INFO
	.align		4
.L_130:
        /*0008*/ 	.byte	0x04, 0x17
        /*000a*/ 	.short	(.L_132 - .L_131)
.L_131:
        /*000c*/ 	.word	0x00000000
        /*0010*/ 	.short	0x0000
        /*0012*/ 	.short	0x0000
        /*0014*/ 	.byte	0x00, 0xf5, 0x21, 0x00


	//----- nvinfo : EIATTR_SPARSE_MMA_MASK
	.align		4
.L_132:
        /*0018*/ 	.byte	0x03, 0x50
        /*001a*/ 	.short	0x0000


	//----- nvinfo : EIATTR_MAXREG_COUNT
	.align		4
        /*001c*/ 	.byte	0x03, 0x1b
        /*001e*/ 	.short	0x00ff


	//----- nvinfo : EIATTR_MERCURY_ISA_VERSION
	.align		4
        /*0020*/ 	.byte	0x03, 0x5f
        /*0022*/ 	.short	0x0101


	//----- nvinfo : EIATTR_VRC_CTA_INIT_COUNT
	.align		4
        /*0024*/ 	.byte	0x02, 0x4a
	.zero		1
	.zero		1


	//----- nvinfo : EIATTR_EXIT_INSTR_OFFSETS
	.align		4
        /*0028*/ 	.byte	0x04, 0x1c
        /*002a*/ 	.short	(.L_134 - .L_133)


	//   ....[0]....
.L_133:
        /*002c*/ 	.word	0x00000060


	//   ....[1]....
        /*0030*/ 	.word	0x00000150


	//   ....[2]....
        /*0034*/ 	.word	0x000001c0


	//   ....[3]....
        /*0038*/ 	.word	0x00000230


	//----- nvinfo : EIATTR_CRS_STACK_SIZE
	.align		4
.L_134:
        /*003c*/ 	.byte	0x04, 0x1e
        /*003e*/ 	.short	(.L_136 - .L_135)
.L_135:
        /*0040*/ 	.word	0x00000000


	//----- nvinfo : EIATTR_CBANK_PARAM_SIZE
	.align		4
.L_136:
        /*0044*/ 	.byte	0x03, 0x19
        /*0046*/ 	.short	0x0008


	//----- nvinfo : EIATTR_PARAM_CBANK
	.align		4
        /*0048*/ 	.byte	0x04, 0x0a
        /*004a*/ 	.short	(.L_138 - .L_137)
	.align		4
.L_137:
        /*004c*/ 	.word	index@(.nv.constant0._Z10makeFloat3Pf)
        /*0050*/ 	.short	0x0380
        /*0052*/ 	.short	0x0008


	//----- nvinfo : EIATTR_SW_WAR
	.align		4
.L_138:
        /*0054*/ 	.byte	0x04, 0x36
        /*0056*/ 	.short	(.L_140 - .L_139)
.L_139:
        /*0058*/ 	.word	0x00000008
.L_140:


//--------------------- .nv.info._Z13float2_Accessv --------------------------
	.section	.nv.info._Z13float2_Accessv,"",@"SHT_CUDA_INFO"
	.sectionflags	@""
	.align	4


	//----- nvinfo : EIATTR_CUDA_API_VERSION
	.align		4
        /*0000*/ 	.byte	0x04, 0x37
        /*0002*/ 	.short	(.L_142 - .L_141)
.L_141:
        /*0004*/ 	.word	0x00000082


	//----- nvinfo : EIATTR_SPARSE_MMA_MASK
	.align		4
.L_142:
        /*0008*/ 	.byte	0x03, 0x50
        /*000a*/ 	.short	0x0000


	//----- nvinfo : EIATTR_MAXREG_COUNT
	.align		4
        /*000c*/ 	.byte	0x03, 0x1b
        /*000e*/ 	.short	0x00ff


	//----- nvinfo : EIATTR_MERCURY_ISA_VERSION
	.align		4
        /*0010*/ 	.byte	0x03, 0x5f
        /*0012*/ 	.short	0x0101


	//----- nvinfo : EIATTR_VRC_CTA_INIT_COUNT
	.align		4
        /*0014*/ 	.byte	0x02, 0x4a
	.zero		1
	.zero		1


	//----- nvinfo : EIATTR_EXIT_INSTR_OFFSETS
	.align		4
        /*0018*/ 	.byte	0x04, 0x1c
        /*001a*/ 	.short	(.L_144 - .L_143)


	//   ....[0]....
.L_143:
        /*001c*/ 	.word	0x00000060


	//   ....[1]....
        /*0020*/ 	.word	0x000000e0


	//----- nvinfo : EIATTR_SW_WAR
	.align		4
.L_144:
        /*0024*/ 	.byte	0x04, 0x36
        /*0026*/ 	.short	(.L_146 - .L_145)
.L_145:
        /*0028*/ 	.word	0x00000008
.L_146:


//--------------------- .nv.info._Z10makeFloat2Pf --------------------------
	.section	.nv.info._Z10makeFloat2Pf,"",@"SHT_CUDA_INFO"
	.sectionflags	@""
	.align	4


	//----- nvinfo : EIATTR_CUDA_API_VERSION
	.align		4
        /*0000*/ 	.byte	0x04, 0x37
        /*0002*/ 	.short	(.L_148 - .L_147)
.L_147:
        /*0004*/ 	.word	0x00000082


	//----- nvinfo : EIATTR_KPARAM_INFO
	.align		4
.L_148:
        /*0008*/ 	.byte	0x04, 0x17
        /*000a*/ 	.short	(.L_150 - .L_149)
.L_149:
        /*000c*/ 	.word	0x00000000
        /*0010*/ 	.short	0x0000
        /*0012*/ 	.short	0x0000
        /*0014*/ 	.byte	0x00, 0xf5, 0x21, 0x00


	//----- nvinfo : EIATTR_SPARSE_MMA_MASK
	.align		4
.L_150:
        /*0018*/ 	.byte	0x03, 0x50
        /*001a*/ 	.short	0x0000


	//----- nvinfo : EIATTR_MAXREG_COUNT
	.align		4
        /*001c*/ 	.byte	0x03, 0x1b
        /*001e*/ 	.short	0x00ff


	//----- nvinfo : EIATTR_MERCURY_ISA_VERSION
	.align		4
        /*0020*/ 	.byte	0x03, 0x5f
        /*0022*/ 	.short	0x0101


	//----- nvinfo : EIATTR_VRC_CTA_INIT_COUNT
	.align		4
        /*0024*/ 	.byte	0x02, 0x4a
	.zero		1
	.zero		1


	//----- nvinfo : EIATTR_EXIT_INSTR_OFFSETS
	.align		4
        /*0028*/ 	.byte	0x04, 0x1c
        /*002a*/ 	.short	(.L_152 - .L_151)


	//   ....[0]....
.L_151:
        /*002c*/ 	.word	0x00000060


	//   ....[1]....
        /*0030*/ 	.word	0x00000120


	//   ....[2]....
        /*0034*/ 	.word	0x000001a0


	//----- nvinfo : EIATTR_CRS_STACK_SIZE
	.align		4
.L_152:
        /*0038*/ 	.byte	0x04, 0x1e
        /*003a*/ 	.short	(.L_154 - .L_153)
.L_153:
        /*003c*/ 	.word	0x00000000


	//----- nvinfo : EIATTR_CBANK_PARAM_SIZE
	.align		4
.L_154:
        /*0040*/ 	.byte	0x03, 0x19
        /*0042*/ 	.short	0x0008


	//----- nvinfo : EIATTR_PARAM_CBANK
	.align		4
        /*0044*/ 	.byte	0x04, 0x0a
        /*0046*/ 	.short	(.L_156 - .L_155)
	.align		4
.L_155:
        /*0048*/ 	.word	index@(.nv.constant0._Z10makeFloat2Pf)
        /*004c*/ 	.short	0x0380
        /*004e*/ 	.short	0x0008


	//----- nvinfo : EIATTR_SW_WAR
	.align		4
.L_156:
        /*0050*/ 	.byte	0x04, 0x36
        /*0052*/ 	.short	(.L_158 - .L_157)
.L_157:
        /*0054*/ 	.word	0x00000008
.L_158:


//--------------------- .nv.info._Z18medianThreadAccessPf --------------------------
	.section	.nv.info._Z18medianThreadAccessPf,"",@"SHT_CUDA_INFO"
	.sectionflags	@""
	.align	4


	//----- nvinfo : EIATTR_CUDA_API_VERSION
	.align		4
        /*0000*/ 	.byte	0x04, 0x37
        /*0002*/ 	.short	(.L_160 - .L_159)
.L_159:
        /*0004*/ 	.word	0x00000082


	//----- nvinfo : EIATTR_KPARAM_INFO
	.align		4
.L_160:
        /*0008*/ 	.byte	0x04, 0x17
        /*000a*/ 	.short	(.L_162 - .L_161)
.L_161:
        /*000c*/ 	.word	0x00000000
        /*0010*/ 	.short	0x0000
        /*0012*/ 	.short	0x0000
        /*0014*/ 	.byte	0x00, 0xf5, 0x21, 0x00


	//----- nvinfo : EIATTR_SPARSE_MMA_MASK
	.align		4
.L_162:
        /*0018*/ 	.byte	0x03, 0x50
        /*001a*/ 	.short	0x0000


	//----- nvinfo : EIATTR_MAXREG_COUNT
	.align		4
        /*001c*/ 	.byte	0x03, 0x1b
        /*001e*/ 	.short	0x00ff


	//----- nvinfo : EIATTR_MERCURY_ISA_VERSION
	.align		4
        /*0020*/ 	.byte	0x03, 0x5f
        /*0022*/ 	.short	0x0101


	//----- nvinfo : EIATTR_VRC_CTA_INIT_COUNT
	.align		4
        /*0024*/ 	.byte	0x02, 0x4a
	.zero		1
	.zero		1


	//----- nvinfo : EIATTR_EXIT_INSTR_OFFSETS
	.align		4
        /*0028*/ 	.byte	0x04, 0x1c
        /*002a*/ 	.short	(.L_164 - .L_163)


	//   ....[0]....
.L_163:
        /*002c*/ 	.word	0x00000060


	//   ....[1]....
        /*0030*/ 	.word	0x000000d0


	//----- nvinfo : EIATTR_CBANK_PARAM_SIZE
	.align		4
.L_164:
        /*0034*/ 	.byte	0x03, 0x19
        /*0036*/ 	.short	0x0008


	//----- nvinfo : EIATTR_PARAM_CBANK
	.align		4
        /*0038*/ 	.byte	0x04, 0x0a
        /*003a*/ 	.short	(.L_166 - .L_165)
	.align		4
.L_165:
        /*003c*/ 	.word	index@(.nv.constant0._Z18medianThreadAccessPf)
        /*0040*/ 	.short	0x0380
        /*0042*/ 	.short	0x0008


	//----- nvinfo : EIATTR_SW_WAR
	.align		4
.L_166:
        /*0044*/ 	.byte	0x04, 0x36
        /*0046*/ 	.short	(.L_168 - .L_167)
.L_167:
        /*0048*/ 	.word	0x00000008
.L_168:


//--------------------- .nv.info._Z18singleThreadAccessPf --------------------------
	.section	.nv.info._Z18singleThreadAccessPf,"",@"SHT_CUDA_INFO"
	.sectionflags	@""
	.align	4


	//----- nvinfo : EIATTR_CUDA_API_VERSION
	.align		4
        /*0000*/ 	.byte	0x04, 0x37
        /*0002*/ 	.short	(.L_170 - .L_169)
.L_169:
        /*0004*/ 	.word	0x00000082


	//----- nvinfo : EIATTR_KPARAM_INFO
	.align		4
.L_170:
        /*0008*/ 	.byte	0x04, 0x17
        /*000a*/ 	.short	(.L_172 - .L_171)
.L_171:
        /*000c*/ 	.word	0x00000000
        /*0010*/ 	.short	0x0000
        /*0012*/ 	.short	0x0000
        /*0014*/ 	.byte	0x00, 0xf5, 0x21, 0x00


	//----- nvinfo : EIATTR_SPARSE_MMA_MASK
	.align		4
.L_172:
        /*0018*/ 	.byte	0x03, 0x50
        /*001a*/ 	.short	0x0000


	//----- nvinfo : EIATTR_MAXREG_COUNT
	.align		4
        /*001c*/ 	.byte	0x03, 0x1b
        /*001e*/ 	.short	0x00ff


	//----- nvinfo : EIATTR_MERCURY_ISA_VERSION
	.align		4
        /*0020*/ 	.byte	0x03, 0x5f
        /*0022*/ 	.short	0x0101


	//----- nvinfo : EIATTR_VRC_CTA_INIT_COUNT
	.align		4
        /*0024*/ 	.byte	0x02, 0x4a
	.zero		1
	.zero		1


	//----- nvinfo : EIATTR_EXIT_INSTR_OFFSETS
	.align		4
        /*0028*/ 	.byte	0x04, 0x1c
        /*002a*/ 	.short	(.L_174 - .L_173)


	//   ....[0]....
.L_173:
        /*002c*/ 	.word	0x00000060


	//   ....[1]....
        /*0030*/ 	.word	0x00000750


	//----- nvinfo : EIATTR_CBANK_PARAM_SIZE
	.align		4
.L_174:
        /*0034*/ 	.byte	0x03, 0x19
        /*0036*/ 	.short	0x0008


	//----- nvinfo : EIATTR_PARAM_CBANK
	.align		4
        /*0038*/ 	.byte	0x04, 0x0a
        /*003a*/ 	.short	(.L_176 - .L_175)
	.align		4
.L_175:
        /*003c*/ 	.word	index@(.nv.constant0._Z18singleThreadAccessPf)
        /*0040*/ 	.short	0x0380
        /*0042*/ 	.short	0x0008


	//----- nvinfo : EIATTR_SW_WAR
	.align		4
.L_176:
        /*0044*/ 	.byte	0x04, 0x36
        /*0046*/ 	.short	(.L_178 - .L_177)
.L_177:
        /*0048*/ 	.word	0x00000008
.L_178:


//--------------------- .nv.info._Z3nopj          --------------------------
	.section	.nv.info._Z3nopj,"",@"SHT_CUDA_INFO"
	.sectionflags	@""
	.align	4


	//----- nvinfo : EIATTR_CUDA_API_VERSION
	.align		4
        /*0000*/ 	.byte	0x04, 0x37
        /*0002*/ 	.short	(.L_180 - .L_179)
.L_179:
        /*0004*/ 	.word	0x00000082


	//----- nvinfo : EIATTR_KPARAM_INFO
	.align		4
.L_180:
        /*0008*/ 	.byte	0x04, 0x17
        /*000a*/ 	.short	(.L_182 - .L_181)
.L_181:
        /*000c*/ 	.word	0x00000000
        /*0010*/ 	.short	0x0000
        /*0012*/ 	.short	0x0000
        /*0014*/ 	.byte	0x00, 0xf0, 0x11, 0x00


	//----- nvinfo : EIATTR_SPARSE_MMA_MASK
	.align		4
.L_182:
        /*0018*/ 	.byte	0x03, 0x50
        /*001a*/ 	.short	0x0000


	//----- nvinfo : EIATTR_MAXREG_COUNT
	.align		4
        /*001c*/ 	.byte	0x03, 0x1b
        /*001e*/ 	.short	0x00ff


	//----- nvinfo : EIATTR_MERCURY_ISA_VERSION
	.align		4
        /*0020*/ 	.byte	0x03, 0x5f
        /*0022*/ 	.short	0x0101


	//----- nvinfo : EIATTR_VRC_CTA_INIT_COUNT
	.align		4
        /*0024*/ 	.byte	0x02, 0x4a
	.zero		1
	.zero		1


	//----- nvinfo : EIATTR_EXIT_INSTR_OFFSETS
	.align		4
        /*0028*/ 	.byte	0x04, 0x1c
        /*002a*/ 	.short	(.L_184 - .L_183)


	//   ....[0]....
.L_183:
        /*002c*/ 	.word	0x00000010


	//----- nvinfo : EIATTR_CBANK_PARAM_SIZE
	.align		4
.L_184:
        /*0030*/ 	.byte	0x03, 0x19
        /*0032*/ 	.short	0x0004


	//----- nvinfo : EIATTR_PARAM_CBANK
	.align		4
        /*0034*/ 	.byte	0x04, 0x0a
        /*0036*/ 	.short	(.L_186 - .L_185)
	.align		4
.L_185:
        /*0038*/ 	.word	index@(.nv.constant0._Z3nopj)
        /*003c*/ 	.short	0x0380
        /*003e*/ 	.short	0x0004


	//----- nvinfo : EIATTR_SW_WAR
	.align		4
.L_186:
        /*0040*/ 	.byte	0x04, 0x36
        /*0042*/ 	.short	(.L_188 - .L_187)
.L_187:
        /*0044*/ 	.word	0x00000008
.L_188:


//--------------------- .nv.callgraph             --------------------------
	.section	.nv.callgraph,"",@"SHT_CUDA_CALLGRAPH"
	.align	4
	.sectionentsize	8
	.align		4
        /*0000*/ 	.word	0x00000000
	.align		4
        /*0004*/ 	.word	0xffffffff
	.align		4
        /*0008*/ 	.word	0x00000000
	.align		4
        /*000c*/ 	.word	0xfffffffe
	.align		4
        /*0010*/ 	.word	0x00000000
	.align		4
        /*0014*/ 	.word	0xfffffffd
	.align		4
        /*0018*/ 	.word	0x00000000
	.align		4
        /*001c*/ 	.word	0xfffffffc


//--------------------- .nv.constant4             --------------------------
	.section	.nv.constant4,"a",@progbits
	.align	8
	.align		8
.nv.constant4:
        /*0000*/ 	.dword	d_arr2
	.align		8
        /*0008*/ 	.dword	d_arr3
	.align		8
        /*0010*/ 	.dword	d_arr4


//--------------------- .text._Z16arrFloat4_AccessP6float4 --------------------------
	.section	.text._Z16arrFloat4_AccessP6float4,"ax",@progbits
	.align	128
        .global         _Z16arrFloat4_AccessP6float4
        .type           _Z16arrFloat4_AccessP6float4,@function
        .size           _Z16arrFloat4_AccessP6float4,(.L_x_19 - _Z16arrFloat4_AccessP6float4)
        .other          _Z16arrFloat4_AccessP6float4,@"STO_CUDA_ENTRY STV_DEFAULT"
_Z16arrFloat4_AccessP6float4:
.text._Z16arrFloat4_AccessP6float4:
[----:B------:R-:W-:Y:S01]  /*0000*/  LDC R1, c[0x0][0x37c] ;  /* 0x0000df00ff017b82 */ /* 0x000fe20000000800 */
[----:B------:R-:W0:Y:S07]  /*0010*/  S2R R5, SR_TID.X ;  /* 0x0000000000057919 */ /* 0x000e2e0000002100 */
[----:B------:R-:W0:Y:S08]  /*0020*/  S2UR UR4, SR_CTAID.X ;  /* 0x00000000000479c3 */ /* 0x000e300000002500 */
[----:B------:R-:W0:Y:S02]  /*0030*/  LDC R0, c[0x0][0x360] ;  /* 0x0000d800ff007b82 */ /* 0x000e240000000800 */
[----:B0-----:R-:W-:-:S05]  /*0040*/  IMAD R5, R0, UR4, R5 ;  /* 0x0000000400057c24 */ /* 0x001fca000f8e0205 */
[----:B------:R-:W-:-:S13]  /*0050*/  ISETP.GT.U32.AND P0, PT, R5, 0x23ffff, PT ;  /* 0x0023ffff0500780c */ /* 0x000fda0003f04070 */
[----:B------:R-:W-:Y:S05]  /*0060*/  @P0 EXIT ;  /* 0x000000000000094d */ /* 0x000fea0003800000 */
[----:B------:R-:W0:Y:S01]  /*0070*/  LDC.64 R2, c[0x0][0x380] ;  /* 0x0000e000ff027b82 */ /* 0x000e220000000a00 */
[----:B------:R-:W1:Y:S01]  /*0080*/  LDCU.64 UR4, c[0x0][0x358] ;  /* 0x00006b00ff0477ac */ /* 0x000e620008000a00 */
[----:B0-----:R-:W-:-:S05]  /*0090*/  IMAD.WIDE.U32 R2, R5, 0x10, R2 ;  /* 0x0000001005027825 */ /* 0x001fca00078e0002 */
[----:B-1----:R-:W2:Y:S02]  /*00a0*/  LDG.E.128 R4, desc[UR4][R2.64] ;  /* 0x0000000402047981 */ /* 0x002ea4000c1e1d00 */
[----:B--2---:R-:W-:Y:S01]  /*00b0*/  FADD R4, R4, R4 ;  /* 0x0000000404047221 */ /* 0x004fe20000000000 */
[----:B------:R-:W-:Y:S01]  /*00c0*/  FADD R5, R5, R5 ;  /* 0x0000000505057221 */ /* 0x000fe20000000000 */
[----:B------:R-:W-:Y:S01]  /*00d0*/  FADD R6, R6, R6 ;  /* 0x0000000606067221 */ /* 0x000fe20000000000 */
[----:B------:R-:W-:-:S05]  /*00e0*/  FADD R7, R7, R7 ;  /* 0x0000000707077221 */ /* 0x000fca0000000000 */
[----:B------:R-:W-:Y:S01]  /*00f0*/  STG.E.128 desc[UR4][R2.64], R4 ;  /* 0x0000000402007986 */ /* 0x000fe2000c101d04 */
[----:B------:R-:W-:Y:S05]  /*0100*/  EXIT ;  /* 0x000000000000794d */ /* 0x000fea0003800000 */
.L_x_0:
[----:B------:R-:W-:-:S00]  /*0110*/  BRA `(.L_x_0) ;  /* 0xfffffffc00fc7947 */ /* 0x000fc0000383ffff */
[----:B------:R-:W-:-:S00]  /*0120*/  NOP ;  /* 0x0000000000007918 */ /* 0x000fc00000000000 */
        /* <DEDUP_REMOVED lines=13> */
.L_x_19:


//--------------------- .text._Z16arrFloat3_AccessP6float3 --------------------------
	.section	.text._Z16arrFloat3_AccessP6float3,"ax",@progbits
	.align	128
        .global         _Z16arrFloat3_AccessP6float3
        .type           _Z16arrFloat3_AccessP6float3,@function
        .size           _Z16arrFloat3_AccessP6float3,(.L_x_20 - _Z16arrFloat3_AccessP6float3)
        .other          _Z16arrFloat3_AccessP6float3,@"STO_CUDA_ENTRY STV_DEFAULT"
_Z16arrFloat3_AccessP6float3:
.text._Z16arrFloat3_AccessP6float3:
        /* <DEDUP_REMOVED lines=10> */
[----:B-1----:R-:W2:Y:S04]  /*00a0*/  LDG.E R0, desc[UR4][R2.64] ;  /* 0x0000000402007981 */ /* 0x002ea8000c1e1900 */
[----:B------:R-:W3:Y:S04]  /*00b0*/  LDG.E R4, desc[UR4][R2.64+0x4] ;  /* 0x0000040402047981 */ /* 0x000ee8000c1e1900 */
[----:B------:R-:W4:Y:S01]  /*00c0*/  LDG.E R6, desc[UR4][R2.64+0x8] ;  /* 0x0000080402067981 */ /* 0x000f22000c1e1900 */
[----:B--2---:R-:W-:Y:S01]  /*00d0*/  FADD R5, R0, R0 ;  /* 0x0000000000057221 */ /* 0x004fe20000000000 */
[----:B---3--:R-:W-:-:S04]  /*00e0*/  FADD R7, R4, R4 ;  /* 0x0000000404077221 */ /* 0x008fc80000000000 */
[----:B------:R-:W-:Y:S01]  /*00f0*/  STG.E desc[UR4][R2.64], R5 ;  /* 0x0000000502007986 */ /* 0x000fe2000c101904 */
[----:B----4-:R-:W-:-:S03]  /*0100*/  FADD R9, R6, R6 ;  /* 0x0000000606097221 */ /* 0x010fc60000000000 */
[----:B------:R-:W-:Y:S04]  /*0110*/  STG.E desc[UR4][R2.64+0x4], R7 ;  /* 0x0000040702007986 */ /* 0x000fe8000c101904 */
[----:B------:R-:W-:Y:S01]  /*0120*/  STG.E desc[UR4][R2.64+0x8], R9 ;  /* 0x0000080902007986 */ /* 0x000fe2000c101904 */
[----:B------:R-:W-:Y:S05]  /*0130*/  EXIT ;  /* 0x000000000000794d */ /* 0x000fea0003800000 */
.L_x_1:
        /* <DEDUP_REMOVED lines=12> */
.L_x_20:


//--------------------- .text._Z16arrFloat2_AccessP6float2 --------------------------
	.section	.text._Z16arrFloat2_AccessP6float2,"ax",@progbits
	.align	128
        .global         _Z16arrFloat2_AccessP6float2
        .type           _Z16arrFloat2_AccessP6float2,@function
        .size           _Z16arrFloat2_AccessP6float2,(.L_x_21 - _Z16arrFloat2_AccessP6float2)
        .other          _Z16arrFloat2_AccessP6float2,@"STO_CUDA_ENTRY STV_DEFAULT"
_Z16arrFloat2_AccessP6float2:
.text._Z16arrFloat2_AccessP6float2:
        /* <DEDUP_REMOVED lines=10> */
[----:B-1----:R-:W2:Y:S02]  /*00a0*/  LDG.E.64 R4, desc[UR4][R2.64] ;  /* 0x0000000402047981 */ /* 0x002ea4000c1e1b00 */
[----:B--2---:R-:W-:Y:S01]  /*00b0*/  FADD R4, R4, R4 ;  /* 0x0000000404047221 */ /* 0x004fe20000000000 */
[----:B------:R-:W-:-:S05]  /*00c0*/  FADD R5, R5, R5 ;  /* 0x0000000505057221 */ /* 0x000fca0000000000 */
[----:B------:R-:W-:Y:S01]  /*00d0*/  STG.E.64 desc[UR4][R2.64], R4 ;  /* 0x0000000402007986 */ /* 0x000fe2000c101b04 */
[----:B------:R-:W-:Y:S05]  /*00e0*/  EXIT ;  /* 0x000000000000794d */ /* 0x000fea0003800000 */
.L_x_2:
        /* <DEDUP_REMOVED lines=9> */
.L_x_21:


//--------------------- .text._Z13float4_Accessv  --------------------------
	.section	.text._Z13float4_Accessv,"ax",@progbits
	.align	128
        .global         _Z13float4_Accessv
        .type           _Z13float4_Accessv,@function
        .size           _Z13float4_Accessv,(.L_x_22 - _Z13float4_Accessv)
        .other          _Z13float4_Accessv,@"STO_CUDA_ENTRY STV_DEFAULT"
_Z13float4_Accessv:
.text._Z13float4_Accessv:
        /* <DEDUP_REMOVED lines=17> */
.L_x_3:
        /* <DEDUP_REMOVED lines=15> */
.L_x_22:


//--------------------- .text._Z10makeFloat4Pf    --------------------------
	.section	.text._Z10makeFloat4Pf,"ax",@progbits
	.align	128
        .global         _Z10makeFloat4Pf
        .type           _Z10makeFloat4Pf,@function
        .size           _Z10makeFloat4Pf,(.L_x_23 - _Z10makeFloat4Pf)
        .other          _Z10makeFloat4Pf,@"STO_CUDA_ENTRY STV_DEFAULT"
_Z10makeFloat4Pf:
.text._Z10makeFloat4Pf:
[----:B------:R-:W-:Y:S01]  /*0000*/  LDC R1, c[0x0][0x37c] ;  /* 0x0000df00ff017b82 */ /* 0x000fe20000000800 */
[----:B------:R-:W0:Y:S07]  /*0010*/  S2R R0, SR_TID.X ;  /* 0x0000000000007919 */ /* 0x000e2e0000002100 */
[----:B------:R-:W0:Y:S08]  /*0020*/  S2UR UR4, SR_CTAID.X ;  /* 0x00000000000479c3 */ /* 0x000e300000002500 */
[----:B------:R-:W0:Y:S02]  /*0030*/  LDC R3, c[0x0][0x360] ;  /* 0x0000d800ff037b82 */ /* 0x000e240000000800 */
[----:B0-----:R-:W-:-:S05]  /*0040*/  IMAD R0, R3, UR4, R0 ;  /* 0x0000000403007c24 */ /* 0x001fca000f8e0200 */
[----:B------:R-:W-:-:S13]  /*0050*/  ISETP.GT.U32.AND P0, PT, R0, 0x8fffff, PT ;  /* 0x008fffff0000780c */ /* 0x000fda0003f04070 */
[----:B------:R-:W-:Y:S05]  /*0060*/  @P0 EXIT ;  /* 0x000000000000094d */ /* 0x000fea0003800000 */
[----:B------:R-:W-:Y:S01]  /*0070*/  LOP3.LUT R2, R0, 0x3, RZ, 0xc0, !PT ;  /* 0x0000000300027812 */ /* 0x000fe200078ec0ff */
[----:B------:R-:W0:Y:S03]  /*0080*/  LDCU.64 UR4, c[0x0][0x358] ;  /* 0x00006b00ff0477ac */ /* 0x000e260008000a00 */
[----:B------:R-:W-:-:S13]  /*0090*/  ISETP.GT.AND P0, PT, R2, 0x1, PT ;  /* 0x000000010200780c */ /* 0x000fda0003f04270 */
[----:B------:R-:W-:Y:S05]  /*00a0*/  @P0 BRA `(.L_x_4) ;  /* 0x0000000000480947 */ /* 0x000fea0003800000 */
[----:B------:R-:W-:-:S13]  /*00b0*/  ISETP.NE.AND P0, PT, R2, RZ, PT ;  /* 0x000000ff0200720c */ /* 0x000fda0003f05270 */
[----:B------:R-:W-:Y:S05]  /*00c0*/  @!P0 BRA `(.L_x_5) ;  /* 0x0000000000208947 */ /* 0x000fea0003800000 */
[----:B------:R-:W1:Y:S08]  /*00d0*/  LDC.64 R2, c[0x0][0x380] ;  /* 0x0000e000ff027b82 */ /* 0x000e700000000a00 */
[----:B------:R-:W2:Y:S01]  /*00e0*/  LDC.64 R4, c[0x4][0x10] ;  /* 0x01000400ff047b82 */ /* 0x000ea20000000a00 */
[----:B-1----:R-:W-:-:S06]  /*00f0*/  IMAD.WIDE.U32 R2, R0, 0x4, R2 ;  /* 0x0000000400027825 */ /* 0x002fcc00078e0002 */
[----:B0-----:R-:W3:Y:S01]  /*0100*/  LDG.E R3, desc[UR4][R2.64] ;  /* 0x0000000402037981 */ /* 0x001ee2000c1e1900 */
[----:B------:R-:W-:-:S05]  /*0110*/  SHF.R.U32.HI R7, RZ, 0x2, R0 ;  /* 0x00000002ff077819 */ /* 0x000fca0000011600 */
[----:B--2---:R-:W-:-:S05]  /*0120*/  IMAD.WIDE.U32 R4, R7, 0x10, R4 ;  /* 0x0000001007047825 */ /* 0x004fca00078e0004 */
[----:B---3--:R-:W-:Y:S01]  /*0130*/  STG.E desc[UR4][R4.64+0x4], R3 ;  /* 0x0000040304007986 */ /* 0x008fe2000c101904 */
[----:B------:R-:W-:Y:S05]  /*0140*/  EXIT ;  /* 0x000000000000794d */ /* 0x000fea0003800000 */
.L_x_5:
        /* <DEDUP_REMOVED lines=8> */
.L_x_4:
[----:B------:R-:W-:-:S13]  /*01d0*/  ISETP.NE.AND P0, PT, R2, 0x2, PT ;  /* 0x000000020200780c */ /* 0x000fda0003f05270 */
        /* <DEDUP_REMOVED lines=9> */
.L_x_6:
        /* <DEDUP_REMOVED lines=8> */
.L_x_7:
        /* <DEDUP_REMOVED lines=9> */
.L_x_23:


//--------------------- .text._Z13float3_Accessv  --------------------------
	.section	.text._Z13float3_Accessv,"ax",@progbits
	.align	128
        .global         _Z13float3_Accessv
        .type           _Z13float3_Accessv,@function
        .size           _Z13float3_Accessv,(.L_x_24 - _Z13float3_Accessv)
        .other          _Z13float3_Accessv,@"STO_CUDA_ENTRY STV_DEFAULT"
_Z13float3_Accessv:
.text._Z13float3_Accessv:
        /* <DEDUP_REMOVED lines=20> */
.L_x_8:
        /* <DEDUP_REMOVED lines=12> */
.L_x_24:


//--------------------- .text._Z10makeFloat3Pf    --------------------------
	.section	.text._Z10makeFloat3Pf,"ax",@progbits
	.align	128
        .global         _Z10makeFloat3Pf
        .type           _Z10makeFloat3Pf,@function
        .size           _Z10makeFloat3Pf,(.L_x_25 - _Z10makeFloat3Pf)
        .other          _Z10makeFloat3Pf,@"STO_CUDA_ENTRY STV_DEFAULT"
_Z10makeFloat3Pf:
.text._Z10makeFloat3Pf:
[----:B------:R-:W-:Y:S01]  /*0000*/  LDC R1, c[0x0][0x37c] ;  /* 0x0000df00ff017b82 */ /* 0x000fe20000000800 */
[----:B------:R-:W0:Y:S07]  /*0010*/  S2R R5, SR_TID.X ;  /* 0x0000000000057919 */ /* 0x000e2e0000002100 */
[----:B------:R-:W0:Y:S08]  /*0020*/  S2UR UR4, SR_CTAID.X ;  /* 0x00000000000479c3 */ /* 0x000e300000002500 */
[----:B------:R-:W0:Y:S02]  /*0030*/  LDC R0, c[0x0][0x360] ;  /* 0x0000d800ff007b82 */ /* 0x000e240000000800 */
[----:B0-----:R-:W-:-:S05]  /*0040*/  IMAD R5, R0, UR4, R5 ;  /* 0x0000000400057c24 */ /* 0x001fca000f8e0205 */
[----:B------:R-:W-:-:S13]  /*0050*/  ISETP.GT.U32.AND P0, PT, R5, 0x8fffff, PT ;  /* 0x008fffff0500780c */ /* 0x000fda0003f04070 */
[----:B------:R-:W-:Y:S05]  /*0060*/  @P0 EXIT ;  /* 0x000000000000094d */ /* 0x000fea0003800000 */
[----:B------:R-:W-:Y:S01]  /*0070*/  IMAD.HI.U32 R0, R5, -0x55555555, RZ ;  /* 0xaaaaaaab05007827 */ /* 0x000fe200078e00ff */
[----:B------:R-:W0:Y:S04]  /*0080*/  LDCU.64 UR4, c[0x0][0x358] ;  /* 0x00006b00ff0477ac */ /* 0x000e280008000a00 */
[----:B------:R-:W-:-:S05]  /*0090*/  SHF.R.U32.HI R7, RZ, 0x1, R0 ;  /* 0x00000001ff077819 */ /* 0x000fca0000011600 */
[----:B------:R-:W-:-:S05]  /*00a0*/  IMAD R0, R7, -0x3, R5 ;  /* 0xfffffffd07007824 */ /* 0x000fca00078e0205 */
[----:B------:R-:W-:-:S13]  /*00b0*/  ISETP.NE.AND P0, PT, R0, 0x1, PT ;  /* 0x000000010000780c */ /* 0x000fda0003f05270 */
[----:B0-----:R-:W-:Y:S05]  /*00c0*/  @!P0 BRA `(.L_x_9) ;  /* 0x0000000000408947 */ /* 0x001fea0003800000 */
[----:B------:R-:W-:-:S13]  /*00d0*/  ISETP.NE.AND P0, PT, R0, RZ, PT ;  /* 0x000000ff0000720c */ /* 0x000fda0003f05270 */
[----:B------:R-:W-:Y:S05]  /*00e0*/  @P0 BRA `(.L_x_10) ;  /* 0x00000000001c0947 */ /* 0x000fea0003800000 */
[----:B------:R-:W0:Y:S02]  /*00f0*/  LDC.64 R2, c[0x0][0x380] ;  /* 0x0000e000ff027b82 */ /* 0x000e240000000a00 */
[----:B0-----:R-:W-:-:S06]  /*0100*/  IMAD.WIDE.U32 R2, R5, 0x4, R2 ;  /* 0x0000000405027825 */ /* 0x001fcc00078e0002 */
[----:B------:R-:W0:Y:S01]  /*0110*/  LDC.64 R4, c[0x4][0x8] ;  /* 0x01000200ff047b82 */ /* 0x000e220000000a00 */
[----:B------:R-:W2:Y:S01]  /*0120*/  LDG.E R3, desc[UR4][R2.64] ;  /* 0x0000000402037981 */ /* 0x000ea2000c1e1900 */
[----:B0-----:R-:W-:-:S05]  /*0130*/  IMAD.WIDE.U32 R4, R7, 0xc, R4 ;  /* 0x0000000c07047825 */ /* 0x001fca00078e0004 */
[----:B--2---:R-:W-:Y:S01]  /*0140*/  STG.E desc[UR4][R4.64], R3 ;  /* 0x0000000304007986 */ /* 0x004fe2000c101904 */
[----:B------:R-:W-:Y:S05]  /*0150*/  EXIT ;  /* 0x000000000000794d */ /* 0x000fea0003800000 */
.L_x_10:
[----:B------:R-:W0:Y:S02]  /*0160*/  LDC.64 R2, c[0x0][0x380] ;  /* 0x0000e000ff027b82 */ /* 0x000e240000000a00 */
[----:B0-----:R-:W-:-:S06]  /*0170*/  IMAD.WIDE.U32 R2, R5, 0x4, R2 ;  /* 0x0000000405027825 */ /* 0x001fcc00078e0002 */
[----:B------:R-:W0:Y:S01]  /*0180*/  LDC.64 R4, c[0x4][0x8] ;  /* 0x01000200ff047b82 */ /* 0x000e220000000a00 */
[----:B------:R-:W2:Y:S01]  /*0190*/  LDG.E R3, desc[UR4][R2.64] ;  /* 0x0000000402037981 */ /* 0x000ea2000c1e1900 */
[----:B0-----:R-:W-:-:S05]  /*01a0*/  IMAD.WIDE.U32 R4, R7, 0xc, R4 ;  /* 0x0000000c07047825 */ /* 0x001fca00078e0004 */
[----:B--2---:R-:W-:Y:S01]  /*01b0*/  STG.E desc[UR4][R4.64+0x8], R3 ;  /* 0x0000080304007986 */ /* 0x004fe2000c101904 */
[----:B------:R-:W-:Y:S05]  /*01c0*/  EXIT ;  /* 0x000000000000794d */ /* 0x000fea0003800000 */
.L_x_9:
[----:B------:R-:W0:Y:S02]  /*01d0*/  LDC.64 R2, c[0x0][0x380] ;  /* 0x0000e000ff027b82 */ /* 0x000e240000000a00 */
[----:B0-----:R-:W-:-:S06]  /*01e0*/  IMAD.WIDE.U32 R2, R5, 0x4, R2 ;  /* 0x0000000405027825 */ /* 0x001fcc00078e0002 */
[----:B------:R-:W0:Y:S01]  /*01f0*/  LDC.64 R4, c[0x4][0x8] ;  /* 0x01000200ff047b82 */ /* 0x000e220000000a00 */
[----:B------:R-:W2:Y:S01]  /*0200*/  LDG.E R3, desc[UR4][R2.64] ;  /* 0x0000000402037981 */ /* 0x000ea2000c1e1900 */
[----:B0-----:R-:W-:-:S05]  /*0210*/  IMAD.WIDE.U32 R4, R7, 0xc, R4 ;  /* 0x0000000c07047825 */ /* 0x001fca00078e0004 */
[----:B--2---:R-:W-:Y:S01]  /*0220*/  STG.E desc[UR4][R4.64+0x4], R3 ;  /* 0x0000040304007986 */ /* 0x004fe2000c101904 */
[----:B------:R-:W-:Y:S05]  /*0230*/  EXIT ;  /* 0x000000000000794d */ /* 0x000fea0003800000 */
.L_x_11:
        /* <DEDUP_REMOVED lines=12> */
.L_x_25:


//--------------------- .text._Z13float2_Accessv  --------------------------
	.section	.text._Z13float2_Accessv,"ax",@progbits
	.align	128
        .global         _Z13float2_Accessv
        .type           _Z13float2_Accessv,@function
        .size           _Z13float2_Accessv,(.L_x_26 - _Z13float2_Accessv)
        .other          _Z13float2_Accessv,@"STO_CUDA_ENTRY STV_DEFAULT"
_Z13float2_Accessv:
.text._Z13float2_Accessv:
        /* <DEDUP_REMOVED lines=15> */
.L_x_12:
        /* <DEDUP_REMOVED lines=9> */
.L_x_26:


//--------------------- .text._Z10makeFloat2Pf    --------------------------
	.section	.text._Z10makeFloat2Pf,"ax",@progbits
	.align	128
        .global         _Z10makeFloat2Pf
        .type           _Z10makeFloat2Pf,@function
        .size           _Z10makeFloat2Pf,(.L_x_27 - _Z10makeFloat2Pf)
        .other          _Z10makeFloat2Pf,@"STO_CUDA_ENTRY STV_DEFAULT"
_Z10makeFloat2Pf:
.text._Z10makeFloat2Pf:
        /* <DEDUP_REMOVED lines=9> */
[----:B------:R-:W-:-:S13]  /*0090*/  ISETP.NE.U32.AND P0, PT, R0, 0x1, PT ;  /* 0x000000010000780c */ /* 0x000fda0003f05070 */
        /* <DEDUP_REMOVED lines=9> */
.L_x_13:
        /* <DEDUP_REMOVED lines=8> */
.L_x_14:
        /* <DEDUP_REMOVED lines=13> */
.L_x_27:


//--------------------- .text._Z18medianThreadAccessPf --------------------------
	.section	.text._Z18medianThreadAccessPf,"ax",@progbits
	.align	128
        .global         _Z18medianThreadAccessPf
        .type           _Z18medianThreadAccessPf,@function
        .size           _Z18medianThreadAccessPf,(.L_x_28 - _Z18medianThreadAccessPf)
        .other          _Z18medianThreadAccessPf,@"STO_CUDA_ENTRY STV_DEFAULT"
_Z18medianThreadAccessPf:
.text._Z18medianThreadAccessPf:
        /* <DEDUP_REMOVED lines=10> */
[----:B-1----:R-:W2:Y:S02]  /*00a0*/  LDG.E R0, desc[UR4][R2.64] ;  /* 0x0000000402007981 */ /* 0x002ea4000c1e1900 */
[----:B--2---:R-:W-:-:S05]  /*00b0*/  FADD R5, R0, R0 ;  /* 0x0000000000057221 */ /* 0x004fca0000000000 */
[----:B------:R-:W-:Y:S01]  /*00c0*/  STG.E desc[UR4][R2.64], R5 ;  /* 0x0000000502007986 */ /* 0x000fe2000c101904 */
[----:B------:R-:W-:Y:S05]  /*00d0*/  EXIT ;  /* 0x000000000000794d */ /* 0x000fea0003800000 */
.L_x_15:
        /* <DEDUP_REMOVED lines=10> */
.L_x_28:


//--------------------- .text._Z18singleThreadAccessPf --------------------------
	.section	.text._Z18singleThreadAccessPf,"ax",@progbits
	.align	128
        .global         _Z18singleThreadAccessPf
        .type           _Z18singleThreadAccessPf,@function
        .size           _Z18singleThreadAccessPf,(.L_x_29 - _Z18singleThreadAccessPf)
        .other          _Z18singleThreadAccessPf,@"STO_CUDA_ENTRY STV_DEFAULT"
_Z18singleThreadAccessPf:
.text._Z18singleThreadAccessPf:
[----:B------:R-:W-:Y:S01]  /*0000*/  LDC R1, c[0x0][0x37c] ;  /* 0x0000df00ff017b82 */ /* 0x000fe20000000800 */
[----:B------:R-:W0:Y:S07]  /*0010*/  S2R R0, SR_TID.X ;  /* 0x0000000000007919 */ /* 0x000e2e0000002100 */
[----:B------:R-:W0:Y:S08]  /*0020*/  S2UR UR4, SR_CTAID.X ;  /* 0x00000000000479c3 */ /* 0x000e300000002500 */
[----:B------:R-:W0:Y:S02]  /*0030*/  LDC R3, c[0x0][0x360] ;  /* 0x0000d800ff037b82 */ /* 0x000e240000000800 */
[----:B0-----:R-:W-:-:S05]  /*0040*/  IMAD R0, R3, UR4, R0 ;  /* 0x0000000403007c24 */ /* 0x001fca000f8e0200 */
[----:B------:R-:W-:-:S13]  /*0050*/  ISETP.GT.U32.AND P0, PT, R0, 0x8fffff, PT ;  /* 0x008fffff0000780c */ /* 0x000fda0003f04070 */
[----:B------:R-:W-:Y:S05]  /*0060*/  @P0 EXIT ;  /* 0x000000000000094d */ /* 0x000fea0003800000 */
[----:B------:R-:W0:Y:S01]  /*0070*/  LDCU.64 UR4, c[0x0][0x380] ;  /* 0x00007000ff0477ac */ /* 0x000e220008000a00 */
[----:B------:R-:W1:Y:S01]  /*0080*/  LDCU.64 UR6, c[0x0][0x358] ;  /* 0x00006b00ff0677ac */ /* 0x000e620008000a00 */
[----:B0-----:R-:W-:-:S04]  /*0090*/  UIADD3 UR4, UP0, UPT, UR4, 0x40, URZ ;  /* 0x0000004004047890 */ /* 0x001fc8000ff1e0ff */
[----:B------:R-:W-:Y:S02]  /*00a0*/  UIADD3.X UR5, UPT, UPT, URZ, UR5, URZ, UP0, !UPT ;  /* 0x00000005ff057290 */ /* 0x000fe400087fe4ff */
[----:B------:R-:W-:Y:S01]  /*00b0*/  MOV R0, UR4 ;  /* 0x0000000400007c02 */ /* 0x000fe20008000f00 */
[----:B------:R-:W-:-:S03]  /*00c0*/  UMOV UR4, URZ ;  /* 0x000000ff00047c82 */ /* 0x000fc60008000000 */
[----:B-1----:R-:W-:-:S07]  /*00d0*/  MOV R7, UR5 ;  /* 0x0000000500077c02 */ /* 0x002fce0008000f00 */
.L_x_16:
[----:B------:R-:W-:Y:S02]  /*00e0*/  MOV R2, R0 ;  /* 0x0000000000027202 */ /* 0x000fe40000000f00 */
[----:B------:R-:W-:-:S05]  /*00f0*/  MOV R3, R7 ;  /* 0x0000000700037202 */ /* 0x000fca0000000f00 */
[----:B------:R-:W2:Y:S04]  /*0100*/  LDG.E R10, desc[UR6][R2.64+-0x38] ;  /* 0xffffc806020a7981 */ /* 0x000ea8000c1e1900 */
[----:B------:R-:W3:Y:S04]  /*0110*/  LDG.E R11, desc[UR6][R2.64+-0x34] ;  /* 0xffffcc06020b7981 */ /* 0x000ee8000c1e1900 */
[----:B------:R-:W4:Y:S04]  /*0120*/  LDG.E R23, desc[UR6][R2.64+-0x30] ;  /* 0xffffd00602177981 */ /* 0x000f28000c1e1900 */
[----:B------:R-:W5:Y:S04]  /*0130*/  LDG.E R8, desc[UR6][R2.64+-0x3c] ;  /* 0xffffc40602087981 */ /* 0x000f68000c1e1900 */
        /* <DEDUP_REMOVED lines=17> */
[----:B------:R-:W5:Y:S01]  /*0250*/  LDG.E R26, desc[UR6][R2.64+0x2c] ;  /* 0x00002c06021a7981 */ /* 0x000f62000c1e1900 */
[----:B--2---:R-:W-:-:S03]  /*0260*/  FADD R25, R10, R10 ;  /* 0x0000000a0a197221 */ /* 0x004fc60000000000 */
[----:B------:R-:W2:Y:S01]  /*0270*/  LDG.E R10, desc[UR6][R2.64+0x18] ;  /* 0x00001806020a7981 */ /* 0x000ea2000c1e1900 */
[----:B---3--:R-:W-:-:S03]  /*0280*/  FADD R27, R11, R11 ;  /* 0x0000000b0b1b7221 */ /* 0x008fc60000000000 */
[----:B------:R0:W-:Y:S01]  /*0290*/  STG.E desc[UR6][R2.64+-0x38], R25 ;  /* 0xffffc81902007986 */ /* 0x0001e2000c101906 */
[----:B----4-:R-:W-:-:S03]  /*02a0*/  FADD R29, R23, R23 ;  /* 0x00000017171d7221 */ /* 0x010fc60000000000 */
[----:B------:R-:W3:Y:S01]  /*02b0*/  LDG.E R11, desc[UR6][R2.64+0x8] ;  /* 0x00000806020b7981 */ /* 0x000ee2000c1e1900 */
[----:B-----5:R-:W-:-:S03]  /*02c0*/  FADD R9, R8, R8 ;  /* 0x0000000808097221 */ /* 0x020fc60000000000 */
[----:B------:R-:W4:Y:S01]  /*02d0*/  LDG.E R8, desc[UR6][R2.64+0x24] ;  /* 0x0000240602087981 */ /* 0x000f22000c1e1900 */
[----:B------:R-:W-:Y:S01]  /*02e0*/  FADD R23, R21, R21 ;  /* 0x0000001515177221 */ /* 0x000fe20000000000 */
[----:B0-----:R-:W-:Y:S02]  /*02f0*/  FADD R25, R24, R24 ;  /* 0x0000001818197221 */ /* 0x001fe40000000000 */
[----:B------:R0:W-:Y:S01]  /*0300*/  STG.E desc[UR6][R2.64+-0x3c], R9 ;  /* 0xffffc40902007986 */ /* 0x0001e2000c101906 */
[----:B------:R-:W-:-:S03]  /*0310*/  FADD R28, R22, R22 ;  /* 0x00000016161c7221 */ /* 0x000fc60000000000 */
[----:B------:R-:W-:Y:S04]  /*0320*/  STG.E desc[UR6][R2.64+-0x28], R23 ;  /* 0xffffd81702007986 */ /* 0x000fe8000c101906 */
[----:B------:R1:W-:Y:S04]  /*0330*/  STG.E desc[UR6][R2.64+-0x24], R25 ;  /* 0xffffdc1902007986 */ /* 0x0003e8000c101906 */
[----:B0-----:R-:W5:Y:S04]  /*0340*/  LDG.E R9, desc[UR6][R2.64+0x20] ;  /* 0x0000200602097981 */ /* 0x001f68000c1e1900 */
[----:B------:R-:W5:Y:S04]  /*0350*/  LDG.E R21, desc[UR6][R2.64+0x28] ;  /* 0x0000280602157981 */ /* 0x000f68000c1e1900 */
[----:B------:R-:W5:Y:S04]  /*0360*/  LDG.E R22, desc[UR6][R2.64+0x30] ;  /* 0x0000300602167981 */ /* 0x000f68000c1e1900 */
[----:B-1----:R-:W5:Y:S04]  /*0370*/  LDG.E R25, desc[UR6][R2.64+0x34] ;  /* 0x0000340602197981 */ /* 0x002f68000c1e1900 */
[----:B------:R-:W5:Y:S04]  /*0380*/  LDG.E R24, desc[UR6][R2.64+0x38] ;  /* 0x0000380602187981 */ /* 0x000f68000c1e1900 */
[----:B------:R-:W5:Y:S01]  /*0390*/  LDG.E R23, desc[UR6][R2.64+0x3c] ;  /* 0x00003c0602177981 */ /* 0x000f62000c1e1900 */
[----:B------:R-:W-:-:S05]  /*03a0*/  FADD R7, R7, R7 ;  /* 0x0000000707077221 */ /* 0x000fca0000000000 */
[----:B------:R0:W-:Y:S04]  /*03b0*/  STG.E desc[UR6][R2.64+-0x40], R7 ;  /* 0xffffc00702007986 */ /* 0x0001e8000c101906 */
[----:B0-----:R-:W5:Y:S01]  /*03c0*/  LDG.E R7, desc[UR6][R2.64+0x1c] ;  /* 0x00001c0602077981 */ /* 0x001f62000c1e1900 */
[----:B------:R-:W-:Y:S01]  /*03d0*/  FADD R5, R5, R5 ;  /* 0x0000000505057221 */ /* 0x000fe20000000000 */
[----:B------:R-:W-:Y:S01]  /*03e0*/  FADD R19, R19, R19 ;  /* 0x0000001313137221 */ /* 0x000fe20000000000 */
[----:B------:R-:W-:Y:S01]  /*03f0*/  FADD R17, R17, R17 ;  /* 0x0000001111117221 */ /* 0x000fe20000000000 */
[----:B------:R0:W-:Y:S01]  /*0400*/  STG.E desc[UR6][R2.64+-0x34], R27 ;  /* 0xffffcc1b02007986 */ /* 0x0001e2000c101906 */
[----:B------:R-:W-:-:S03]  /*0410*/  FADD R13, R13, R13 ;  /* 0x0000000d0d0d7221 */ /* 0x000fc60000000000 */
[----:B------:R1:W-:Y:S01]  /*0420*/  STG.E desc[UR6][R2.64+-0x1c], R5 ;  /* 0xffffe40502007986 */ /* 0x0003e2000c101906 */
[----:B------:R-:W-:Y:S01]  /*0430*/  FADD R6, R6, R6 ;  /* 0x0000000606067221 */ /* 0x000fe20000000000 */
[----:B------:R-:W-:Y:S01]  /*0440*/  FADD R20, R20, R20 ;  /* 0x0000001414147221 */ /* 0x000fe20000000000 */
[----:B0-----:R-:W-:Y:S01]  /*0450*/  FADD R27, R4, R4 ;  /* 0x00000004041b7221 */ /* 0x001fe20000000000 */
[----:B-1----:R-:W-:Y:S01]  /*0460*/  FADD R5, R14, R14 ;  /* 0x0000000e0e057221 */ /* 0x002fe20000000000 */
[----:B------:R0:W-:Y:S01]  /*0470*/  STG.E desc[UR6][R2.64+-0x30], R29 ;  /* 0xffffd01d02007986 */ /* 0x0001e2000c101906 */
[----:B------:R-:W-:Y:S01]  /*0480*/  FADD R16, R16, R16 ;  /* 0x0000001010107221 */ /* 0x000fe20000000000 */
[----:B------:R-:W-:Y:S01]  /*0490*/  FADD R18, R18, R18 ;  /* 0x0000001212127221 */ /* 0x000fe20000000000 */
[----:B------:R-:W-:Y:S01]  /*04a0*/  FADD R15, R15, R15 ;  /* 0x0000000f0f0f7221 */ /* 0x000fe20000000000 */
[----:B------:R1:W-:Y:S04]  /*04b0*/  STG.E desc[UR6][R2.64+-0x20], R27 ;  /* 0xffffe01b02007986 */ /* 0x0003e8000c101906 */
[----:B------:R-:W-:Y:S04]  /*04c0*/  STG.E desc[UR6][R2.64+-0x8], R19 ;  /* 0xfffff81302007986 */ /* 0x000fe8000c101906 */
[----:B------:R-:W-:Y:S01]  /*04d0*/  STG.E desc[UR6][R2.64], R17 ;  /* 0x0000001102007986 */ /* 0x000fe2000c101906 */
[----:B0-----:R-:W-:-:S03]  /*04e0*/  FADD R29, R0, R0 ;  /* 0x00000000001d7221 */ /* 0x001fc60000000000 */
[----:B------:R0:W-:Y:S01]  /*04f0*/  STG.E desc[UR6][R2.64+0xc], R5 ;  /* 0x00000c0502007986 */ /* 0x0001e2000c101906 */
[----:B-1----:R-:W-:-:S03]  /*0500*/  FADD R27, R12, R12 ;  /* 0x0000000c0c1b7221 */ /* 0x002fc60000000000 */
[----:B------:R-:W-:Y:S01]  /*0510*/  STG.E desc[UR6][R2.64+0x10], R13 ;  /* 0x0000100d02007986 */ /* 0x000fe2000c101906 */
[----:B0-----:R-:W-:-:S03]  /*0520*/  FADD R5, R26, R26 ;  /* 0x0000001a1a057221 */ /* 0x001fc60000000000 */
[----:B------:R-:W-:Y:S04]  /*0530*/  STG.E desc[UR6][R2.64+-0x2c], R28 ;  /* 0xffffd41c02007986 */ /* 0x000fe8000c101906 */
[----:B------:R-:W-:Y:S04]  /*0540*/  STG.E desc[UR6][R2.64+-0x18], R29 ;  /* 0xffffe81d02007986 */ /* 0x000fe8000c101906 */
[----:B------:R-:W-:Y:S04]  /*0550*/  STG.E desc[UR6][R2.64+-0x14], R6 ;  /* 0xffffec0602007986 */ /* 0x000fe8000c101906 */
[----:B------:R-:W-:Y:S04]  /*0560*/  STG.E desc[UR6][R2.64+-0x10], R20 ;  /* 0xfffff01402007986 */ /* 0x000fe8000c101906 */
[----:B------:R-:W-:Y:S04]  /*0570*/  STG.E desc[UR6][R2.64+-0xc], R16 ;  /* 0xfffff41002007986 */ /* 0x000fe8000c101906 */
[----:B------:R-:W-:Y:S04]  /*0580*/  STG.E desc[UR6][R2.64+-0x4], R18 ;  /* 0xfffffc1202007986 */ /* 0x000fe8000c101906 */
[----:B------:R-:W-:Y:S04]  /*0590*/  STG.E desc[UR6][R2.64+0x4], R15 ;  /* 0x0000040f02007986 */ /* 0x000fe8000c101906 */
[----:B------:R-:W-:Y:S04]  /*05a0*/  STG.E desc[UR6][R2.64+0x14], R27 ;  /* 0x0000141b02007986 */ /* 0x000fe8000c101906 */
[----:B------:R-:W-:Y:S01]  /*05b0*/  STG.E desc[UR6][R2.64+0x2c], R5 ;  /* 0x00002c0502007986 */ /* 0x000fe2000c101906 */
[----:B------:R-:W-:-:S04]  /*05c0*/  UIADD3 UR4, UPT, UPT, UR4, 0x20, URZ ;  /* 0x0000002004047890 */ /* 0x000fc8000fffe0ff */
[----:B------:R-:W-:Y:S01]  /*05d0*/  UISETP.NE.AND UP0, UPT, UR4, 0x900000, UPT ;  /* 0x009000000400788c */ /* 0x000fe2000bf05270 */
[----:B------:R-:W-:Y:S01]  /*05e0*/  IADD3 R0, P0, PT, R2, 0x80, RZ ;  /* 0x0000008002007810 */ /* 0x000fe20007f1e0ff */
[----:B--2---:R-:W-:Y:S01]  /*05f0*/  FADD R17, R10, R10 ;  /* 0x0000000a0a117221 */ /* 0x004fe20000000000 */
[----:B---3--:R-:W-:Y:S01]  /*0600*/  FADD R11, R11, R11 ;  /* 0x0000000b0b0b7221 */ /* 0x008fe20000000000 */
[----:B----4-:R-:W-:-:S04]  /*0610*/  FADD R19, R8, R8 ;  /* 0x0000000808137221 */ /* 0x010fc80000000000 */
[----:B------:R0:W-:Y:S04]  /*0620*/  STG.E desc[UR6][R2.64+0x8], R11 ;  /* 0x0000080b02007986 */ /* 0x0001e8000c101906 */
[----:B------:R-:W-:Y:S04]  /*0630*/  STG.E desc[UR6][R2.64+0x18], R17 ;  /* 0x0000181102007986 */ /* 0x000fe8000c101906 */
[----:B------:R-:W-:Y:S01]  /*0640*/  STG.E desc[UR6][R2.64+0x24], R19 ;  /* 0x0000241302007986 */ /* 0x000fe2000c101906 */
[----:B-----5:R-:W-:Y:S01]  /*0650*/  FADD R9, R9, R9 ;  /* 0x0000000909097221 */ /* 0x020fe20000000000 */
[----:B------:R-:W-:Y:S01]  /*0660*/  FADD R21, R21, R21 ;  /* 0x0000001515157221 */ /* 0x000fe20000000000 */
[----:B0-----:R-:W-:Y:S01]  /*0670*/  FADD R11, R22, R22 ;  /* 0x00000016160b7221 */ /* 0x001fe20000000000 */
[----:B------:R-:W-:Y:S01]  /*0680*/  FADD R25, R25, R25 ;  /* 0x0000001919197221 */ /* 0x000fe20000000000 */
[----:B------:R-:W-:Y:S01]  /*0690*/  FADD R13, R24, R24 ;  /* 0x00000018180d7221 */ /* 0x000fe20000000000 */
[----:B------:R-:W-:Y:S01]  /*06a0*/  FADD R23, R23, R23 ;  /* 0x0000001717177221 */ /* 0x000fe20000000000 */
[----:B------:R-:W-:Y:S04]  /*06b0*/  STG.E desc[UR6][R2.64+0x20], R9 ;  /* 0x0000200902007986 */ /* 0x000fe8000c101906 */
[----:B------:R-:W-:Y:S04]  /*06c0*/  STG.E desc[UR6][R2.64+0x28], R21 ;  /* 0x0000281502007986 */ /* 0x000fe8000c101906 */
[----:B------:R-:W-:Y:S04]  /*06d0*/  STG.E desc[UR6][R2.64+0x30], R11 ;  /* 0x0000300b02007986 */ /* 0x000fe8000c101906 */
[----:B------:R-:W-:Y:S04]  /*06e0*/  STG.E desc[UR6][R2.64+0x34], R25 ;  /* 0x0000341902007986 */ /* 0x000fe8000c101906 */
[----:B------:R-:W-:Y:S04]  /*06f0*/  STG.E desc[UR6][R2.64+0x38], R13 ;  /* 0x0000380d02007986 */ /* 0x000fe8000c101906 */
[----:B------:R-:W-:Y:S01]  /*0700*/  STG.E desc[UR6][R2.64+0x3c], R23 ;  /* 0x00003c1702007986 */ /* 0x000fe2000c101906 */
[----:B------:R-:W-:-:S05]  /*0710*/  FADD R7, R7, R7 ;  /* 0x0000000707077221 */ /* 0x000fca0000000000 */
[----:B------:R0:W-:Y:S02]  /*0720*/  STG.E desc[UR6][R2.64+0x1c], R7 ;  /* 0x00001c0702007986 */ /* 0x0001e4000c101906 */
[----:B0-----:R-:W-:Y:S01]  /*0730*/  IADD3.X R7, PT, PT, RZ, R3, RZ, P0, !PT ;  /* 0x00000003ff077210 */ /* 0x001fe200007fe4ff */
[----:B------:R-:W-:Y:S06]  /*0740*/  BRA.U UP0, `(.L_x_16) ;  /* 0xfffffff900647547 */ /* 0x000fec000b83ffff */
[----:B------:R-:W-:Y:S05]  /*0750*/  EXIT ;  /* 0x000000000000794d */ /* 0x000fea0003800000 */
.L_x_17:
        /* <DEDUP_REMOVED lines=10> */
.L_x_29:


//--------------------- .text._Z3nopj             --------------------------
	.section	.text._Z3nopj,"ax",@progbits
	.align	128
        .global         _Z3nopj
        .type           _Z3nopj,@function
        .size           _Z3nopj,(.L_x_30 - _Z3nopj)
        .other          _Z3nopj,@"STO_CUDA_ENTRY STV_DEFAULT"
_Z3nopj:
.text._Z3nopj:
[----:B------:R-:W-:Y:S01]  /*0000*/  LDC R1, c[0x0][0x37c] ;  /* 0x0000df00ff017b82 */ /* 0x000fe20000000800 */
[----:B------:R-:W-:Y:S05]  /*0010*/  EXIT ;  /* 0x000000000000794d */ /* 0x000fea0003800000 */
.L_x_18:
        /* <DEDUP_REMOVED lines=14> */
.L_x_30:


//--------------------- .nv.shared.reserved.0     --------------------------
	.section	.nv.shared.reserved.0,"aw",@nobits
	.weak		__nv_reservedSMEM_offset_0_alias
	.size		__nv_reservedSMEM_offset_0_alias, 0, 64
	.other		__nv_reservedSMEM_offset_0_alias,@"STO_CUDA_RESERVED_SHARED STV_DEFAULT"
__nv_reservedSMEM_offset_0_alias:
	.zero		0
	.zero		64


//--------------------- .nv.global                --------------------------
	.section	.nv.global,"aw",@nobits
	.align	16
.nv.global:
	.type		d_arr4,@object
	.size		d_arr4,(d_arr2 - d_arr4)
d_arr4:
	.zero		37748736
	.type		d_arr2,@object
	.size		d_arr2,(d_arr3 - d_arr2)
d_arr2:
	.zero		37748736
	.type		d_arr3,@object
	.size		d_arr3,(.L_1 - d_arr3)
d_arr3:
	.zero		37748736
.L_1:


//--------------------- .nv.constant0._Z16arrFloat4_AccessP6float4 --------------------------
	.section	.nv.constant0._Z16arrFloat4_AccessP6float4,"a",@progbits
	.sectionflags	@""
	.align	4
.nv.constant0._Z16arrFloat4_AccessP6float4:
	.zero		904


//--------------------- .nv.constant0._Z16arrFloat3_AccessP6float3 --------------------------
	.section	.nv.constant0._Z16arrFloat3_AccessP6float3,"a",@progbits
	.sectionflags	@""
	.align	4
.nv.constant0._Z16arrFloat3_AccessP6float3:
	.zero		904


//--------------------- .nv.constant0._Z16arrFloat2_AccessP6float2 --------------------------
	.section	.nv.constant0._Z16arrFloat2_AccessP6float2,"a",@progbits
	.sectionflags	@""
	.align	4
.nv.constant0._Z16arrFloat2_AccessP6float2:
	.zero		904


//--------------------- .nv.constant0._Z13float4_Accessv --------------------------
	.section	.nv.constant0._Z13float4_Accessv,"a",@progbits
	.sectionflags	@""
	.align	4
.nv.constant0._Z13float4_Accessv:
	.zero		896


//--------------------- .nv.constant0._Z10makeFloat4Pf --------------------------
	.section	.nv.constant0._Z10makeFloat4Pf,"a",@progbits
	.sectionflags	@""
	.align	4
.nv.constant0._Z10makeFloat4Pf:
	.zero		904


//--------------------- .nv.constant0._Z13float3_Accessv --------------------------
	.section	.nv.constant0._Z13float3_Accessv,"a",@progbits
	.sectionflags	@""
	.align	4
.nv.constant0._Z13float3_Accessv:
	.zero		896


//--------------------- .nv.constant0._Z10makeFloat3Pf --------------------------
	.section	.nv.constant0._Z10makeFloat3Pf,"a",@progbits
	.sectionflags	@""
	.align	4
.nv.constant0._Z10makeFloat3Pf:
	.zero		904


//--------------------- .nv.constant0._Z13float2_Accessv --------------------------
	.section	.nv.constant0._Z13float2_Accessv,"a",@progbits
	.sectionflags	@""
	.align	4
.nv.constant0._Z13float2_Accessv:
	.zero		896


//--------------------- .nv.constant0._Z10makeFloat2Pf --------------------------
	.section	.nv.constant0._Z10makeFloat2Pf,"a",@progbits
	.sectionflags	@""
	.align	4
.nv.constant0._Z10makeFloat2Pf:
	.zero		904


//--------------------- .nv.constant0._Z18medianThreadAccessPf --------------------------
	.section	.nv.constant0._Z18medianThreadAccessPf,"a",@progbits
	.sectionflags	@""
	.align	4
.nv.constant0._Z18medianThreadAccessPf:
	.zero		904


//--------------------- .nv.constant0._Z18singleThreadAccessPf --------------------------
	.section	.nv.constant0._Z18singleThreadAccessPf,"a",@progbits
	.sectionflags	@""
	.align	4
.nv.constant0._Z18singleThreadAccessPf:
	.zero		904


//--------------------- .nv.constant0._Z3nopj     --------------------------
	.section	.nv.constant0._Z3nopj,"a",@progbits
	.sectionflags	@""
	.align	4
.nv.constant0._Z3nopj:
	.zero		900


//--------------------- SYMBOLS --------------------------

	.type		.nv.reservedSmem.offset0,@object
	.size		.nv.reservedSmem.offset0,0x4
